//
// Generated by NVIDIA NVVM Compiler
//
// Compiler Build ID: CL-36424714
// Cuda compilation tools, release 13.0, V13.0.88
// Based on NVVM 20.0.0
//

.version 9.0
.target sm_100
.address_size 64

	// .globl	_Z18MemoryUncoalescingiPf
.extern .func  (.param .b32 func_retval0) vprintf
(
	.param .b64 vprintf_param_0,
	.param .b64 vprintf_param_1
)
;
.global .align 1 .b8 $str[4] = {37, 102, 32};

.visible .entry _Z18MemoryUncoalescingiPf(
	.param .u32 _Z18MemoryUncoalescingiPf_param_0,
	.param .u64 .ptr .align 1 _Z18MemoryUncoalescingiPf_param_1
)
{
	.local .align 8 .b8 	__local_depot0[8];
	.reg .b64 	%SP;
	.reg .b64 	%SPL;
	.reg .pred 	%p<10>;
	.reg .b32 	%r<118>;
	.reg .b32 	%f<30>;
	.reg .b64 	%rd<75>;
	.reg .b64 	%fd<30>;

	mov.u64 	%SPL, __local_depot0;
	cvta.local.u64 	%SP, %SPL;
	ld.param.u32 	%r23, [_Z18MemoryUncoalescingiPf_param_0];
	ld.param.u64 	%rd3, [_Z18MemoryUncoalescingiPf_param_1];
	cvta.to.global.u64 	%rd1, %rd3;
	add.u64 	%rd4, %SP, 0;
	add.u64 	%rd2, %SPL, 0;
	setp.lt.s32 	%p1, %r23, 1;
	@%p1 bra 	$L__BB0_13;
	mov.u32 	%r25, %tid.x;
	mul.lo.s32 	%r1, %r23, %r25;
	and.b32  	%r2, %r23, 15;
	setp.lt.u32 	%p2, %r23, 16;
	mov.b32 	%r114, 0;
	@%p2 bra 	$L__BB0_4;
	and.b32  	%r114, %r23, 2147483632;
	neg.s32 	%r112, %r114;
	add.s32 	%r111, %r1, 7;
	mov.u64 	%rd7, $str;
$L__BB0_3:
	.pragma "nounroll";
	add.s32 	%r26, %r111, -7;
	mul.wide.u32 	%rd5, %r26, 4;
	add.s64 	%rd6, %rd1, %rd5;
	ld.global.f32 	%f1, [%rd6];
	cvt.f64.f32 	%fd1, %f1;
	st.local.f64 	[%rd2], %fd1;
	cvta.global.u64 	%rd8, %rd7;
	{ // callseq 0, 0
	.param .b64 param0;
	st.param.b64 	[param0], %rd8;
	.param .b64 param1;
	st.param.b64 	[param1], %rd4;
	.param .b32 retval0;
	call.uni (retval0), 
	vprintf, 
	(
	param0, 
	param1
	);
	ld.param.b32 	%r27, [retval0];
	} // callseq 0
	add.s32 	%r29, %r111, -6;
	mul.wide.u32 	%rd10, %r29, 4;
	add.s64 	%rd11, %rd1, %rd10;
	ld.global.f32 	%f2, [%rd11];
	cvt.f64.f32 	%fd2, %f2;
	st.local.f64 	[%rd2], %fd2;
	{ // callseq 1, 0
	.param .b64 param0;
	st.param.b64 	[param0], %rd8;
	.param .b64 param1;
	st.param.b64 	[param1], %rd4;
	.param .b32 retval0;
	call.uni (retval0), 
	vprintf, 
	(
	param0, 
	param1
	);
	ld.param.b32 	%r30, [retval0];
	} // callseq 1
	add.s32 	%r32, %r111, -5;
	mul.wide.u32 	%rd12, %r32, 4;
	add.s64 	%rd13, %rd1, %rd12;
	ld.global.f32 	%f3, [%rd13];
	cvt.f64.f32 	%fd3, %f3;
	st.local.f64 	[%rd2], %fd3;
	{ // callseq 2, 0
	.param .b64 param0;
	st.param.b64 	[param0], %rd8;
	.param .b64 param1;
	st.param.b64 	[param1], %rd4;
	.param .b32 retval0;
	call.uni (retval0), 
	vprintf, 
	(
	param0, 
	param1
	);
	ld.param.b32 	%r33, [retval0];
	} // callseq 2
	add.s32 	%r35, %r111, -4;
	mul.wide.u32 	%rd14, %r35, 4;
	add.s64 	%rd15, %rd1, %rd14;
	ld.global.f32 	%f4, [%rd15];
	cvt.f64.f32 	%fd4, %f4;
	st.local.f64 	[%rd2], %fd4;
	{ // callseq 3, 0
	.param .b64 param0;
	st.param.b64 	[param0], %rd8;
	.param .b64 param1;
	st.param.b64 	[param1], %rd4;
	.param .b32 retval0;
	call.uni (retval0), 
	vprintf, 
	(
	param0, 
	param1
	);
	ld.param.b32 	%r36, [retval0];
	} // callseq 3
	add.s32 	%r38, %r111, -3;
	mul.wide.u32 	%rd16, %r38, 4;
	add.s64 	%rd17, %rd1, %rd16;
	ld.global.f32 	%f5, [%rd17];
	cvt.f64.f32 	%fd5, %f5;
	st.local.f64 	[%rd2], %fd5;
	{ // callseq 4, 0
	.param .b64 param0;
	st.param.b64 	[param0], %rd8;
	.param .b64 param1;
	st.param.b64 	[param1], %rd4;
	.param .b32 retval0;
	call.uni (retval0), 
	vprintf, 
	(
	param0, 
	param1
	);
	ld.param.b32 	%r39, [retval0];
	} // callseq 4
	add.s32 	%r41, %r111, -2;
	mul.wide.u32 	%rd18, %r41, 4;
	add.s64 	%rd19, %rd1, %rd18;
	ld.global.f32 	%f6, [%rd19];
	cvt.f64.f32 	%fd6, %f6;
	st.local.f64 	[%rd2], %fd6;
	{ // callseq 5, 0
	.param .b64 param0;
	st.param.b64 	[param0], %rd8;
	.param .b64 param1;
	st.param.b64 	[param1], %rd4;
	.param .b32 retval0;
	call.uni (retval0), 
	vprintf, 
	(
	param0, 
	param1
	);
	ld.param.b32 	%r42, [retval0];
	} // callseq 5
	add.s32 	%r44, %r111, -1;
	mul.wide.u32 	%rd20, %r44, 4;
	add.s64 	%rd21, %rd1, %rd20;
	ld.global.f32 	%f7, [%rd21];
	cvt.f64.f32 	%fd7, %f7;
	st.local.f64 	[%rd2], %fd7;
	{ // callseq 6, 0
	.param .b64 param0;
	st.param.b64 	[param0], %rd8;
	.param .b64 param1;
	st.param.b64 	[param1], %rd4;
	.param .b32 retval0;
	call.uni (retval0), 
	vprintf, 
	(
	param0, 
	param1
	);
	ld.param.b32 	%r45, [retval0];
	} // callseq 6
	add.s32 	%r47, %r111, 8;
	mul.wide.u32 	%rd22, %r111, 4;
	add.s64 	%rd23, %rd1, %rd22;
	ld.global.f32 	%f8, [%rd23];
	cvt.f64.f32 	%fd8, %f8;
	st.local.f64 	[%rd2], %fd8;
	{ // callseq 7, 0
	.param .b64 param0;
	st.param.b64 	[param0], %rd8;
	.param .b64 param1;
	st.param.b64 	[param1], %rd4;
	.param .b32 retval0;
	call.uni (retval0), 
	vprintf, 
	(
	param0, 
	param1
	);
	ld.param.b32 	%r48, [retval0];
	} // callseq 7
	add.s32 	%r50, %r111, 1;
	mul.wide.u32 	%rd24, %r50, 4;
	add.s64 	%rd25, %rd1, %rd24;
	ld.global.f32 	%f9, [%rd25];
	cvt.f64.f32 	%fd9, %f9;
	st.local.f64 	[%rd2], %fd9;
	{ // callseq 8, 0
	.param .b64 param0;
	st.param.b64 	[param0], %rd8;
	.param .b64 param1;
	st.param.b64 	[param1], %rd4;
	.param .b32 retval0;
	call.uni (retval0), 
	vprintf, 
	(
	param0, 
	param1
	);
	ld.param.b32 	%r51, [retval0];
	} // callseq 8
	add.s32 	%r53, %r111, 2;
	mul.wide.u32 	%rd26, %r53, 4;
	add.s64 	%rd27, %rd1, %rd26;
	ld.global.f32 	%f10, [%rd27];
	cvt.f64.f32 	%fd10, %f10;
	st.local.f64 	[%rd2], %fd10;
	{ // callseq 9, 0
	.param .b64 param0;
	st.param.b64 	[param0], %rd8;
	.param .b64 param1;
	st.param.b64 	[param1], %rd4;
	.param .b32 retval0;
	call.uni (retval0), 
	vprintf, 
	(
	param0, 
	param1
	);
	ld.param.b32 	%r54, [retval0];
	} // callseq 9
	add.s32 	%r56, %r111, 3;
	mul.wide.u32 	%rd28, %r56, 4;
	add.s64 	%rd29, %rd1, %rd28;
	ld.global.f32 	%f11, [%rd29];
	cvt.f64.f32 	%fd11, %f11;
	st.local.f64 	[%rd2], %fd11;
	{ // callseq 10, 0
	.param .b64 param0;
	st.param.b64 	[param0], %rd8;
	.param .b64 param1;
	st.param.b64 	[param1], %rd4;
	.param .b32 retval0;
	call.uni (retval0), 
	vprintf, 
	(
	param0, 
	param1
	);
	ld.param.b32 	%r57, [retval0];
	} // callseq 10
	add.s32 	%r59, %r111, 4;
	mul.wide.u32 	%rd30, %r59, 4;
	add.s64 	%rd31, %rd1, %rd30;
	ld.global.f32 	%f12, [%rd31];
	cvt.f64.f32 	%fd12, %f12;
	st.local.f64 	[%rd2], %fd12;
	{ // callseq 11, 0
	.param .b64 param0;
	st.param.b64 	[param0], %rd8;
	.param .b64 param1;
	st.param.b64 	[param1], %rd4;
	.param .b32 retval0;
	call.uni (retval0), 
	vprintf, 
	(
	param0, 
	param1
	);
	ld.param.b32 	%r60, [retval0];
	} // callseq 11
	add.s32 	%r62, %r111, 5;
	mul.wide.u32 	%rd32, %r62, 4;
	add.s64 	%rd33, %rd1, %rd32;
	ld.global.f32 	%f13, [%rd33];
	cvt.f64.f32 	%fd13, %f13;
	st.local.f64 	[%rd2], %fd13;
	{ // callseq 12, 0
	.param .b64 param0;
	st.param.b64 	[param0], %rd8;
	.param .b64 param1;
	st.param.b64 	[param1], %rd4;
	.param .b32 retval0;
	call.uni (retval0), 
	vprintf, 
	(
	param0, 
	param1
	);
	ld.param.b32 	%r63, [retval0];
	} // callseq 12
	add.s32 	%r65, %r111, 6;
	mul.wide.u32 	%rd34, %r65, 4;
	add.s64 	%rd35, %rd1, %rd34;
	ld.global.f32 	%f14, [%rd35];
	cvt.f64.f32 	%fd14, %f14;
	st.local.f64 	[%rd2], %fd14;
	{ // callseq 13, 0
	.param .b64 param0;
	st.param.b64 	[param0], %rd8;
	.param .b64 param1;
	st.param.b64 	[param1], %rd4;
	.param .b32 retval0;
	call.uni (retval0), 
	vprintf, 
	(
	param0, 
	param1
	);
	ld.param.b32 	%r66, [retval0];
	} // callseq 13
	add.s32 	%r68, %r111, 7;
	mul.wide.u32 	%rd36, %r68, 4;
	add.s64 	%rd37, %rd1, %rd36;
	ld.global.f32 	%f15, [%rd37];
	cvt.f64.f32 	%fd15, %f15;
	st.local.f64 	[%rd2], %fd15;
	{ // callseq 14, 0
	.param .b64 param0;
	st.param.b64 	[param0], %rd8;
	.param .b64 param1;
	st.param.b64 	[param1], %rd4;
	.param .b32 retval0;
	call.uni (retval0), 
	vprintf, 
	(
	param0, 
	param1
	);
	ld.param.b32 	%r69, [retval0];
	} // callseq 14
	mul.wide.u32 	%rd38, %r47, 4;
	add.s64 	%rd39, %rd1, %rd38;
	ld.global.f32 	%f16, [%rd39];
	cvt.f64.f32 	%fd16, %f16;
	st.local.f64 	[%rd2], %fd16;
	{ // callseq 15, 0
	.param .b64 param0;
	st.param.b64 	[param0], %rd8;
	.param .b64 param1;
	st.param.b64 	[param1], %rd4;
	.param .b32 retval0;
	call.uni (retval0), 
	vprintf, 
	(
	param0, 
	param1
	);
	ld.param.b32 	%r71, [retval0];
	} // callseq 15
	add.s32 	%r112, %r112, 16;
	add.s32 	%r111, %r111, 16;
	setp.ne.s32 	%p3, %r112, 0;
	@%p3 bra 	$L__BB0_3;
$L__BB0_4:
	setp.eq.s32 	%p4, %r2, 0;
	@%p4 bra 	$L__BB0_13;
	and.b32  	%r11, %r23, 7;
	setp.lt.u32 	%p5, %r2, 8;
	@%p5 bra 	$L__BB0_7;
	add.s32 	%r73, %r114, %r1;
	mul.wide.u32 	%rd40, %r73, 4;
	add.s64 	%rd41, %rd1, %rd40;
	ld.global.f32 	%f17, [%rd41];
	cvt.f64.f32 	%fd17, %f17;
	st.local.f64 	[%rd2], %fd17;
	mov.u64 	%rd42, $str;
	cvta.global.u64 	%rd43, %rd42;
	add.u64 	%rd44, %SP, 0;
	{ // callseq 16, 0
	.param .b64 param0;
	st.param.b64 	[param0], %rd43;
	.param .b64 param1;
	st.param.b64 	[param1], %rd44;
	.param .b32 retval0;
	call.uni (retval0), 
	vprintf, 
	(
	param0, 
	param1
	);
	ld.param.b32 	%r74, [retval0];
	} // callseq 16
	add.s32 	%r76, %r73, 1;
	mul.wide.u32 	%rd45, %r76, 4;
	add.s64 	%rd46, %rd1, %rd45;
	ld.global.f32 	%f18, [%rd46];
	cvt.f64.f32 	%fd18, %f18;
	st.local.f64 	[%rd2], %fd18;
	{ // callseq 17, 0
	.param .b64 param0;
	st.param.b64 	[param0], %rd43;
	.param .b64 param1;
	st.param.b64 	[param1], %rd44;
	.param .b32 retval0;
	call.uni (retval0), 
	vprintf, 
	(
	param0, 
	param1
	);
	ld.param.b32 	%r77, [retval0];
	} // callseq 17
	add.s32 	%r79, %r73, 2;
	mul.wide.u32 	%rd47, %r79, 4;
	add.s64 	%rd48, %rd1, %rd47;
	ld.global.f32 	%f19, [%rd48];
	cvt.f64.f32 	%fd19, %f19;
	st.local.f64 	[%rd2], %fd19;
	{ // callseq 18, 0
	.param .b64 param0;
	st.param.b64 	[param0], %rd43;
	.param .b64 param1;
	st.param.b64 	[param1], %rd44;
	.param .b32 retval0;
	call.uni (retval0), 
	vprintf, 
	(
	param0, 
	param1
	);
	ld.param.b32 	%r80, [retval0];
	} // callseq 18
	add.s32 	%r82, %r73, 3;
	mul.wide.u32 	%rd49, %r82, 4;
	add.s64 	%rd50, %rd1, %rd49;
	ld.global.f32 	%f20, [%rd50];
	cvt.f64.f32 	%fd20, %f20;
	st.local.f64 	[%rd2], %fd20;
	{ // callseq 19, 0
	.param .b64 param0;
	st.param.b64 	[param0], %rd43;
	.param .b64 param1;
	st.param.b64 	[param1], %rd44;
	.param .b32 retval0;
	call.uni (retval0), 
	vprintf, 
	(
	param0, 
	param1
	);
	ld.param.b32 	%r83, [retval0];
	} // callseq 19
	add.s32 	%r85, %r73, 4;
	mul.wide.u32 	%rd51, %r85, 4;
	add.s64 	%rd52, %rd1, %rd51;
	ld.global.f32 	%f21, [%rd52];
	cvt.f64.f32 	%fd21, %f21;
	st.local.f64 	[%rd2], %fd21;
	{ // callseq 20, 0
	.param .b64 param0;
	st.param.b64 	[param0], %rd43;
	.param .b64 param1;
	st.param.b64 	[param1], %rd44;
	.param .b32 retval0;
	call.uni (retval0), 
	vprintf, 
	(
	param0, 
	param1
	);
	ld.param.b32 	%r86, [retval0];
	} // callseq 20
	add.s32 	%r88, %r73, 5;
	mul.wide.u32 	%rd53, %r88, 4;
	add.s64 	%rd54, %rd1, %rd53;
	ld.global.f32 	%f22, [%rd54];
	cvt.f64.f32 	%fd22, %f22;
	st.local.f64 	[%rd2], %fd22;
	{ // callseq 21, 0
	.param .b64 param0;
	st.param.b64 	[param0], %rd43;
	.param .b64 param1;
	st.param.b64 	[param1], %rd44;
	.param .b32 retval0;
	call.uni (retval0), 
	vprintf, 
	(
	param0, 
	param1
	);
	ld.param.b32 	%r89, [retval0];
	} // callseq 21
	add.s32 	%r91, %r73, 6;
	mul.wide.u32 	%rd55, %r91, 4;
	add.s64 	%rd56, %rd1, %rd55;
	ld.global.f32 	%f23, [%rd56];
	cvt.f64.f32 	%fd23, %f23;
	st.local.f64 	[%rd2], %fd23;
	{ // callseq 22, 0
	.param .b64 param0;
	st.param.b64 	[param0], %rd43;
	.param .b64 param1;
	st.param.b64 	[param1], %rd44;
	.param .b32 retval0;
	call.uni (retval0), 
	vprintf, 
	(
	param0, 
	param1
	);
	ld.param.b32 	%r92, [retval0];
	} // callseq 22
	add.s32 	%r94, %r73, 7;
	mul.wide.u32 	%rd57, %r94, 4;
	add.s64 	%rd58, %rd1, %rd57;
	ld.global.f32 	%f24, [%rd58];
	cvt.f64.f32 	%fd24, %f24;
	st.local.f64 	[%rd2], %fd24;
	{ // callseq 23, 0
	.param .b64 param0;
	st.param.b64 	[param0], %rd43;
	.param .b64 param1;
	st.param.b64 	[param1], %rd44;
	.param .b32 retval0;
	call.uni (retval0), 
	vprintf, 
	(
	param0, 
	param1
	);
	ld.param.b32 	%r95, [retval0];
	} // callseq 23
	add.s32 	%r114, %r114, 8;
$L__BB0_7:
	setp.eq.s32 	%p6, %r11, 0;
	@%p6 bra 	$L__BB0_13;
	and.b32  	%r14, %r23, 3;
	setp.lt.u32 	%p7, %r11, 4;
	@%p7 bra 	$L__BB0_10;
	add.s32 	%r97, %r114, %r1;
	mul.wide.u32 	%rd59, %r97, 4;
	add.s64 	%rd60, %rd1, %rd59;
	ld.global.f32 	%f25, [%rd60];
	cvt.f64.f32 	%fd25, %f25;
	st.local.f64 	[%rd2], %fd25;
	mov.u64 	%rd61, $str;
	cvta.global.u64 	%rd62, %rd61;
	add.u64 	%rd63, %SP, 0;
	{ // callseq 24, 0
	.param .b64 param0;
	st.param.b64 	[param0], %rd62;
	.param .b64 param1;
	st.param.b64 	[param1], %rd63;
	.param .b32 retval0;
	call.uni (retval0), 
	vprintf, 
	(
	param0, 
	param1
	);
	ld.param.b32 	%r98, [retval0];
	} // callseq 24
	add.s32 	%r100, %r97, 1;
	mul.wide.u32 	%rd64, %r100, 4;
	add.s64 	%rd65, %rd1, %rd64;
	ld.global.f32 	%f26, [%rd65];
	cvt.f64.f32 	%fd26, %f26;
	st.local.f64 	[%rd2], %fd26;
	{ // callseq 25, 0
	.param .b64 param0;
	st.param.b64 	[param0], %rd62;
	.param .b64 param1;
	st.param.b64 	[param1], %rd63;
	.param .b32 retval0;
	call.uni (retval0), 
	vprintf, 
	(
	param0, 
	param1
	);
	ld.param.b32 	%r101, [retval0];
	} // callseq 25
	add.s32 	%r103, %r97, 2;
	mul.wide.u32 	%rd66, %r103, 4;
	add.s64 	%rd67, %rd1, %rd66;
	ld.global.f32 	%f27, [%rd67];
	cvt.f64.f32 	%fd27, %f27;
	st.local.f64 	[%rd2], %fd27;
	{ // callseq 26, 0
	.param .b64 param0;
	st.param.b64 	[param0], %rd62;
	.param .b64 param1;
	st.param.b64 	[param1], %rd63;
	.param .b32 retval0;
	call.uni (retval0), 
	vprintf, 
	(
	param0, 
	param1
	);
	ld.param.b32 	%r104, [retval0];
	} // callseq 26
	add.s32 	%r106, %r97, 3;
	mul.wide.u32 	%rd68, %r106, 4;
	add.s64 	%rd69, %rd1, %rd68;
	ld.global.f32 	%f28, [%rd69];
	cvt.f64.f32 	%fd28, %f28;
	st.local.f64 	[%rd2], %fd28;
	{ // callseq 27, 0
	.param .b64 param0;
	st.param.b64 	[param0], %rd62;
	.param .b64 param1;
	st.param.b64 	[param1], %rd63;
	.param .b32 retval0;
	call.uni (retval0), 
	vprintf, 
	(
	param0, 
	param1
	);
	ld.param.b32 	%r107, [retval0];
	} // callseq 27
	add.s32 	%r114, %r114, 4;
$L__BB0_10:
	setp.eq.s32 	%p8, %r14, 0;
	@%p8 bra 	$L__BB0_13;
	add.s32 	%r117, %r114, %r1;
	neg.s32 	%r116, %r14;
	mov.u64 	%rd72, $str;
	add.u64 	%rd74, %SP, 0;
$L__BB0_12:
	.pragma "nounroll";
	mul.wide.u32 	%rd70, %r117, 4;
	add.s64 	%rd71, %rd1, %rd70;
	ld.global.f32 	%f29, [%rd71];
	cvt.f64.f32 	%fd29, %f29;
	st.local.f64 	[%rd2], %fd29;
	cvta.global.u64 	%rd73, %rd72;
	{ // callseq 28, 0
	.param .b64 param0;
	st.param.b64 	[param0], %rd73;
	.param .b64 param1;
	st.param.b64 	[param1], %rd74;
	.param .b32 retval0;
	call.uni (retval0), 
	vprintf, 
	(
	param0, 
	param1
	);
	ld.param.b32 	%r109, [retval0];
	} // callseq 28
	add.s32 	%r117, %r117, 1;
	add.s32 	%r116, %r116, 1;
	setp.ne.s32 	%p9, %r116, 0;
	@%p9 bra 	$L__BB0_12;
$L__BB0_13:
	ret;

}
	// .globl	_Z16MemoryCoalescingiPf
.visible .entry _Z16MemoryCoalescingiPf(
	.param .u32 _Z16MemoryCoalescingiPf_param_0,
	.param .u64 .ptr .align 1 _Z16MemoryCoalescingiPf_param_1
)
{
	.local .align 8 .b8 	__local_depot1[8];
	.reg .b64 	%SP;
	.reg .b64 	%SPL;
	.reg .pred 	%p<10>;
	.reg .b32 	%r<165>;
	.reg .b32 	%f<30>;
	.reg .b64 	%rd<83>;
	.reg .b64 	%fd<30>;

	mov.u64 	%SPL, __local_depot1;
	cvta.local.u64 	%SP, %SPL;
	ld.param.u32 	%r65, [_Z16MemoryCoalescingiPf_param_0];
	setp.lt.s32 	%p1, %r65, 1;
	@%p1 bra 	$L__BB1_13;
	mov.u32 	%r144, %tid.x;
	add.s32 	%r67, %r65, -1;
	setp.lt.u32 	%p2, %r67, 15;
	mov.b32 	%r162, 0;
	@%p2 bra 	$L__BB1_4;
	and.b32  	%r68, %r65, 2147483632;
	neg.s32 	%r160, %r68;
	add.s32 	%r159, %r144, %r65;
	shl.b32 	%r69, %r65, 1;
	add.s32 	%r158, %r144, %r69;
	mad.lo.s32 	%r157, %r65, 3, %r144;
	shl.b32 	%r70, %r65, 2;
	add.s32 	%r156, %r144, %r70;
	mad.lo.s32 	%r155, %r65, 5, %r144;
	mad.lo.s32 	%r154, %r65, 6, %r144;
	mad.lo.s32 	%r153, %r65, 7, %r144;
	shl.b32 	%r71, %r65, 3;
	add.s32 	%r152, %r144, %r71;
	mad.lo.s32 	%r151, %r65, 9, %r144;
	mad.lo.s32 	%r150, %r65, 10, %r144;
	mad.lo.s32 	%r149, %r65, 11, %r144;
	mad.lo.s32 	%r148, %r65, 12, %r144;
	mad.lo.s32 	%r147, %r65, 13, %r144;
	mad.lo.s32 	%r146, %r65, 14, %r144;
	mad.lo.s32 	%r145, %r65, 15, %r144;
	add.u64 	%rd11, %SP, 0;
	mov.u64 	%rd13, $str;
$L__BB1_3:
	.pragma "nounroll";
	ld.param.u64 	%rd80, [_Z16MemoryCoalescingiPf_param_1];
	and.b32  	%r162, %r65, 2147483632;
	cvta.to.global.u64 	%rd8, %rd80;
	mul.wide.u32 	%rd9, %r144, 4;
	add.s64 	%rd10, %rd8, %rd9;
	ld.global.f32 	%f1, [%rd10];
	cvt.f64.f32 	%fd1, %f1;
	cvta.to.local.u64 	%rd12, %rd11;
	st.local.f64 	[%rd12], %fd1;
	cvta.global.u64 	%rd14, %rd13;
	{ // callseq 29, 0
	.param .b64 param0;
	st.param.b64 	[param0], %rd14;
	.param .b64 param1;
	st.param.b64 	[param1], %rd11;
	.param .b32 retval0;
	call.uni (retval0), 
	vprintf, 
	(
	param0, 
	param1
	);
	ld.param.b32 	%r72, [retval0];
	} // callseq 29
	mul.wide.u32 	%rd15, %r159, 4;
	add.s64 	%rd16, %rd8, %rd15;
	ld.global.f32 	%f2, [%rd16];
	cvt.f64.f32 	%fd2, %f2;
	st.local.f64 	[%rd12], %fd2;
	{ // callseq 30, 0
	.param .b64 param0;
	st.param.b64 	[param0], %rd14;
	.param .b64 param1;
	st.param.b64 	[param1], %rd11;
	.param .b32 retval0;
	call.uni (retval0), 
	vprintf, 
	(
	param0, 
	param1
	);
	ld.param.b32 	%r74, [retval0];
	} // callseq 30
	mul.wide.u32 	%rd17, %r158, 4;
	add.s64 	%rd18, %rd8, %rd17;
	ld.global.f32 	%f3, [%rd18];
	cvt.f64.f32 	%fd3, %f3;
	st.local.f64 	[%rd12], %fd3;
	{ // callseq 31, 0
	.param .b64 param0;
	st.param.b64 	[param0], %rd14;
	.param .b64 param1;
	st.param.b64 	[param1], %rd11;
	.param .b32 retval0;
	call.uni (retval0), 
	vprintf, 
	(
	param0, 
	param1
	);
	ld.param.b32 	%r76, [retval0];
	} // callseq 31
	mul.wide.u32 	%rd19, %r157, 4;
	add.s64 	%rd20, %rd8, %rd19;
	ld.global.f32 	%f4, [%rd20];
	cvt.f64.f32 	%fd4, %f4;
	st.local.f64 	[%rd12], %fd4;
	{ // callseq 32, 0
	.param .b64 param0;
	st.param.b64 	[param0], %rd14;
	.param .b64 param1;
	st.param.b64 	[param1], %rd11;
	.param .b32 retval0;
	call.uni (retval0), 
	vprintf, 
	(
	param0, 
	param1
	);
	ld.param.b32 	%r78, [retval0];
	} // callseq 32
	mul.wide.u32 	%rd21, %r156, 4;
	add.s64 	%rd22, %rd8, %rd21;
	ld.global.f32 	%f5, [%rd22];
	cvt.f64.f32 	%fd5, %f5;
	st.local.f64 	[%rd12], %fd5;
	{ // callseq 33, 0
	.param .b64 param0;
	st.param.b64 	[param0], %rd14;
	.param .b64 param1;
	st.param.b64 	[param1], %rd11;
	.param .b32 retval0;
	call.uni (retval0), 
	vprintf, 
	(
	param0, 
	param1
	);
	ld.param.b32 	%r80, [retval0];
	} // callseq 33
	mul.wide.u32 	%rd23, %r155, 4;
	add.s64 	%rd24, %rd8, %rd23;
	ld.global.f32 	%f6, [%rd24];
	cvt.f64.f32 	%fd6, %f6;
	st.local.f64 	[%rd12], %fd6;
	{ // callseq 34, 0
	.param .b64 param0;
	st.param.b64 	[param0], %rd14;
	.param .b64 param1;
	st.param.b64 	[param1], %rd11;
	.param .b32 retval0;
	call.uni (retval0), 
	vprintf, 
	(
	param0, 
	param1
	);
	ld.param.b32 	%r82, [retval0];
	} // callseq 34
	mul.wide.u32 	%rd25, %r154, 4;
	add.s64 	%rd26, %rd8, %rd25;
	ld.global.f32 	%f7, [%rd26];
	cvt.f64.f32 	%fd7, %f7;
	st.local.f64 	[%rd12], %fd7;
	{ // callseq 35, 0
	.param .b64 param0;
	st.param.b64 	[param0], %rd14;
	.param .b64 param1;
	st.param.b64 	[param1], %rd11;
	.param .b32 retval0;
	call.uni (retval0), 
	vprintf, 
	(
	param0, 
	param1
	);
	ld.param.b32 	%r84, [retval0];
	} // callseq 35
	mul.wide.u32 	%rd27, %r153, 4;
	add.s64 	%rd28, %rd8, %rd27;
	ld.global.f32 	%f8, [%rd28];
	cvt.f64.f32 	%fd8, %f8;
	st.local.f64 	[%rd12], %fd8;
	{ // callseq 36, 0
	.param .b64 param0;
	st.param.b64 	[param0], %rd14;
	.param .b64 param1;
	st.param.b64 	[param1], %rd11;
	.param .b32 retval0;
	call.uni (retval0), 
	vprintf, 
	(
	param0, 
	param1
	);
	ld.param.b32 	%r86, [retval0];
	} // callseq 36
	mul.wide.u32 	%rd29, %r152, 4;
	add.s64 	%rd30, %rd8, %rd29;
	ld.global.f32 	%f9, [%rd30];
	cvt.f64.f32 	%fd9, %f9;
	st.local.f64 	[%rd12], %fd9;
	{ // callseq 37, 0
	.param .b64 param0;
	st.param.b64 	[param0], %rd14;
	.param .b64 param1;
	st.param.b64 	[param1], %rd11;
	.param .b32 retval0;
	call.uni (retval0), 
	vprintf, 
	(
	param0, 
	param1
	);
	ld.param.b32 	%r88, [retval0];
	} // callseq 37
	mul.wide.u32 	%rd31, %r151, 4;
	add.s64 	%rd32, %rd8, %rd31;
	ld.global.f32 	%f10, [%rd32];
	cvt.f64.f32 	%fd10, %f10;
	st.local.f64 	[%rd12], %fd10;
	{ // callseq 38, 0
	.param .b64 param0;
	st.param.b64 	[param0], %rd14;
	.param .b64 param1;
	st.param.b64 	[param1], %rd11;
	.param .b32 retval0;
	call.uni (retval0), 
	vprintf, 
	(
	param0, 
	param1
	);
	ld.param.b32 	%r90, [retval0];
	} // callseq 38
	mul.wide.u32 	%rd33, %r150, 4;
	add.s64 	%rd34, %rd8, %rd33;
	ld.global.f32 	%f11, [%rd34];
	cvt.f64.f32 	%fd11, %f11;
	st.local.f64 	[%rd12], %fd11;
	{ // callseq 39, 0
	.param .b64 param0;
	st.param.b64 	[param0], %rd14;
	.param .b64 param1;
	st.param.b64 	[param1], %rd11;
	.param .b32 retval0;
	call.uni (retval0), 
	vprintf, 
	(
	param0, 
	param1
	);
	ld.param.b32 	%r92, [retval0];
	} // callseq 39
	mul.wide.u32 	%rd35, %r149, 4;
	add.s64 	%rd36, %rd8, %rd35;
	ld.global.f32 	%f12, [%rd36];
	cvt.f64.f32 	%fd12, %f12;
	st.local.f64 	[%rd12], %fd12;
	{ // callseq 40, 0
	.param .b64 param0;
	st.param.b64 	[param0], %rd14;
	.param .b64 param1;
	st.param.b64 	[param1], %rd11;
	.param .b32 retval0;
	call.uni (retval0), 
	vprintf, 
	(
	param0, 
	param1
	);
	ld.param.b32 	%r94, [retval0];
	} // callseq 40
	mul.wide.u32 	%rd37, %r148, 4;
	add.s64 	%rd38, %rd8, %rd37;
	ld.global.f32 	%f13, [%rd38];
	cvt.f64.f32 	%fd13, %f13;
	st.local.f64 	[%rd12], %fd13;
	{ // callseq 41, 0
	.param .b64 param0;
	st.param.b64 	[param0], %rd14;
	.param .b64 param1;
	st.param.b64 	[param1], %rd11;
	.param .b32 retval0;
	call.uni (retval0), 
	vprintf, 
	(
	param0, 
	param1
	);
	ld.param.b32 	%r96, [retval0];
	} // callseq 41
	mul.wide.u32 	%rd39, %r147, 4;
	add.s64 	%rd40, %rd8, %rd39;
	ld.global.f32 	%f14, [%rd40];
	cvt.f64.f32 	%fd14, %f14;
	st.local.f64 	[%rd12], %fd14;
	{ // callseq 42, 0
	.param .b64 param0;
	st.param.b64 	[param0], %rd14;
	.param .b64 param1;
	st.param.b64 	[param1], %rd11;
	.param .b32 retval0;
	call.uni (retval0), 
	vprintf, 
	(
	param0, 
	param1
	);
	ld.param.b32 	%r98, [retval0];
	} // callseq 42
	mul.wide.u32 	%rd41, %r146, 4;
	add.s64 	%rd42, %rd8, %rd41;
	ld.global.f32 	%f15, [%rd42];
	cvt.f64.f32 	%fd15, %f15;
	st.local.f64 	[%rd12], %fd15;
	{ // callseq 43, 0
	.param .b64 param0;
	st.param.b64 	[param0], %rd14;
	.param .b64 param1;
	st.param.b64 	[param1], %rd11;
	.param .b32 retval0;
	call.uni (retval0), 
	vprintf, 
	(
	param0, 
	param1
	);
	ld.param.b32 	%r100, [retval0];
	} // callseq 43
	mul.wide.u32 	%rd43, %r145, 4;
	add.s64 	%rd44, %rd8, %rd43;
	ld.global.f32 	%f16, [%rd44];
	cvt.f64.f32 	%fd16, %f16;
	st.local.f64 	[%rd12], %fd16;
	{ // callseq 44, 0
	.param .b64 param0;
	st.param.b64 	[param0], %rd14;
	.param .b64 param1;
	st.param.b64 	[param1], %rd11;
	.param .b32 retval0;
	call.uni (retval0), 
	vprintf, 
	(
	param0, 
	param1
	);
	ld.param.b32 	%r102, [retval0];
	} // callseq 44
	add.s32 	%r160, %r160, 16;
	shl.b32 	%r104, %r65, 4;
	add.s32 	%r159, %r159, %r104;
	add.s32 	%r158, %r158, %r104;
	add.s32 	%r157, %r157, %r104;
	add.s32 	%r156, %r156, %r104;
	add.s32 	%r155, %r155, %r104;
	add.s32 	%r154, %r154, %r104;
	add.s32 	%r153, %r153, %r104;
	add.s32 	%r152, %r152, %r104;
	add.s32 	%r151, %r151, %r104;
	add.s32 	%r150, %r150, %r104;
	add.s32 	%r149, %r149, %r104;
	add.s32 	%r148, %r148, %r104;
	add.s32 	%r147, %r147, %r104;
	add.s32 	%r146, %r146, %r104;
	add.s32 	%r145, %r145, %r104;
	add.s32 	%r144, %r144, %r104;
	setp.ne.s32 	%p3, %r160, 0;
	@%p3 bra 	$L__BB1_3;
$L__BB1_4:
	and.b32  	%r54, %r65, 15;
	setp.eq.s32 	%p4, %r54, 0;
	@%p4 bra 	$L__BB1_13;
	ld.param.u64 	%rd81, [_Z16MemoryCoalescingiPf_param_1];
	cvta.to.global.u64 	%rd1, %rd81;
	mov.u32 	%r55, %tid.x;
	add.u64 	%rd45, %SP, 0;
	add.u64 	%rd2, %SPL, 0;
	and.b32  	%r56, %r65, 7;
	setp.lt.u32 	%p5, %r54, 8;
	@%p5 bra 	$L__BB1_7;
	mad.lo.s32 	%r105, %r162, %r65, %r55;
	mul.wide.u32 	%rd46, %r105, 4;
	add.s64 	%rd47, %rd1, %rd46;
	ld.global.f32 	%f17, [%rd47];
	cvt.f64.f32 	%fd17, %f17;
	st.local.f64 	[%rd2], %fd17;
	mov.u64 	%rd48, $str;
	cvta.global.u64 	%rd49, %rd48;
	{ // callseq 45, 0
	.param .b64 param0;
	st.param.b64 	[param0], %rd49;
	.param .b64 param1;
	st.param.b64 	[param1], %rd45;
	.param .b32 retval0;
	call.uni (retval0), 
	vprintf, 
	(
	param0, 
	param1
	);
	ld.param.b32 	%r106, [retval0];
	} // callseq 45
	add.s32 	%r108, %r105, %r65;
	mul.wide.u32 	%rd51, %r108, 4;
	add.s64 	%rd52, %rd1, %rd51;
	ld.global.f32 	%f18, [%rd52];
	cvt.f64.f32 	%fd18, %f18;
	st.local.f64 	[%rd2], %fd18;
	{ // callseq 46, 0
	.param .b64 param0;
	st.param.b64 	[param0], %rd49;
	.param .b64 param1;
	st.param.b64 	[param1], %rd45;
	.param .b32 retval0;
	call.uni (retval0), 
	vprintf, 
	(
	param0, 
	param1
	);
	ld.param.b32 	%r109, [retval0];
	} // callseq 46
	add.s32 	%r111, %r108, %r65;
	mul.wide.u32 	%rd53, %r111, 4;
	add.s64 	%rd54, %rd1, %rd53;
	ld.global.f32 	%f19, [%rd54];
	cvt.f64.f32 	%fd19, %f19;
	st.local.f64 	[%rd2], %fd19;
	{ // callseq 47, 0
	.param .b64 param0;
	st.param.b64 	[param0], %rd49;
	.param .b64 param1;
	st.param.b64 	[param1], %rd45;
	.param .b32 retval0;
	call.uni (retval0), 
	vprintf, 
	(
	param0, 
	param1
	);
	ld.param.b32 	%r112, [retval0];
	} // callseq 47
	add.s32 	%r114, %r111, %r65;
	mul.wide.u32 	%rd55, %r114, 4;
	add.s64 	%rd56, %rd1, %rd55;
	ld.global.f32 	%f20, [%rd56];
	cvt.f64.f32 	%fd20, %f20;
	st.local.f64 	[%rd2], %fd20;
	{ // callseq 48, 0
	.param .b64 param0;
	st.param.b64 	[param0], %rd49;
	.param .b64 param1;
	st.param.b64 	[param1], %rd45;
	.param .b32 retval0;
	call.uni (retval0), 
	vprintf, 
	(
	param0, 
	param1
	);
	ld.param.b32 	%r115, [retval0];
	} // callseq 48
	add.s32 	%r117, %r114, %r65;
	mul.wide.u32 	%rd57, %r117, 4;
	add.s64 	%rd58, %rd1, %rd57;
	ld.global.f32 	%f21, [%rd58];
	cvt.f64.f32 	%fd21, %f21;
	st.local.f64 	[%rd2], %fd21;
	{ // callseq 49, 0
	.param .b64 param0;
	st.param.b64 	[param0], %rd49;
	.param .b64 param1;
	st.param.b64 	[param1], %rd45;
	.param .b32 retval0;
	call.uni (retval0), 
	vprintf, 
	(
	param0, 
	param1
	);
	ld.param.b32 	%r118, [retval0];
	} // callseq 49
	add.s32 	%r120, %r117, %r65;
	mul.wide.u32 	%rd59, %r120, 4;
	add.s64 	%rd60, %rd1, %rd59;
	ld.global.f32 	%f22, [%rd60];
	cvt.f64.f32 	%fd22, %f22;
	st.local.f64 	[%rd2], %fd22;
	{ // callseq 50, 0
	.param .b64 param0;
	st.param.b64 	[param0], %rd49;
	.param .b64 param1;
	st.param.b64 	[param1], %rd45;
	.param .b32 retval0;
	call.uni (retval0), 
	vprintf, 
	(
	param0, 
	param1
	);
	ld.param.b32 	%r121, [retval0];
	} // callseq 50
	add.s32 	%r123, %r120, %r65;
	mul.wide.u32 	%rd61, %r123, 4;
	add.s64 	%rd62, %rd1, %rd61;
	ld.global.f32 	%f23, [%rd62];
	cvt.f64.f32 	%fd23, %f23;
	st.local.f64 	[%rd2], %fd23;
	{ // callseq 51, 0
	.param .b64 param0;
	st.param.b64 	[param0], %rd49;
	.param .b64 param1;
	st.param.b64 	[param1], %rd45;
	.param .b32 retval0;
	call.uni (retval0), 
	vprintf, 
	(
	param0, 
	param1
	);
	ld.param.b32 	%r124, [retval0];
	} // callseq 51
	add.s32 	%r126, %r123, %r65;
	mul.wide.u32 	%rd63, %r126, 4;
	add.s64 	%rd64, %rd1, %rd63;
	ld.global.f32 	%f24, [%rd64];
	cvt.f64.f32 	%fd24, %f24;
	st.local.f64 	[%rd2], %fd24;
	{ // callseq 52, 0
	.param .b64 param0;
	st.param.b64 	[param0], %rd49;
	.param .b64 param1;
	st.param.b64 	[param1], %rd45;
	.param .b32 retval0;
	call.uni (retval0), 
	vprintf, 
	(
	param0, 
	param1
	);
	ld.param.b32 	%r127, [retval0];
	} // callseq 52
	add.s32 	%r162, %r162, 8;
$L__BB1_7:
	setp.eq.s32 	%p6, %r56, 0;
	@%p6 bra 	$L__BB1_13;
	and.b32  	%r59, %r65, 3;
	setp.lt.u32 	%p7, %r56, 4;
	@%p7 bra 	$L__BB1_10;
	mad.lo.s32 	%r129, %r162, %r65, %r55;
	mul.wide.u32 	%rd65, %r129, 4;
	add.s64 	%rd66, %rd1, %rd65;
	ld.global.f32 	%f25, [%rd66];
	cvt.f64.f32 	%fd25, %f25;
	st.local.f64 	[%rd2], %fd25;
	mov.u64 	%rd67, $str;
	cvta.global.u64 	%rd68, %rd67;
	{ // callseq 53, 0
	.param .b64 param0;
	st.param.b64 	[param0], %rd68;
	.param .b64 param1;
	st.param.b64 	[param1], %rd45;
	.param .b32 retval0;
	call.uni (retval0), 
	vprintf, 
	(
	param0, 
	param1
	);
	ld.param.b32 	%r130, [retval0];
	} // callseq 53
	add.s32 	%r132, %r129, %r65;
	mul.wide.u32 	%rd70, %r132, 4;
	add.s64 	%rd71, %rd1, %rd70;
	ld.global.f32 	%f26, [%rd71];
	cvt.f64.f32 	%fd26, %f26;
	st.local.f64 	[%rd2], %fd26;
	{ // callseq 54, 0
	.param .b64 param0;
	st.param.b64 	[param0], %rd68;
	.param .b64 param1;
	st.param.b64 	[param1], %rd45;
	.param .b32 retval0;
	call.uni (retval0), 
	vprintf, 
	(
	param0, 
	param1
	);
	ld.param.b32 	%r133, [retval0];
	} // callseq 54
	add.s32 	%r135, %r132, %r65;
	mul.wide.u32 	%rd72, %r135, 4;
	add.s64 	%rd73, %rd1, %rd72;
	ld.global.f32 	%f27, [%rd73];
	cvt.f64.f32 	%fd27, %f27;
	st.local.f64 	[%rd2], %fd27;
	{ // callseq 55, 0
	.param .b64 param0;
	st.param.b64 	[param0], %rd68;
	.param .b64 param1;
	st.param.b64 	[param1], %rd45;
	.param .b32 retval0;
	call.uni (retval0), 
	vprintf, 
	(
	param0, 
	param1
	);
	ld.param.b32 	%r136, [retval0];
	} // callseq 55
	add.s32 	%r138, %r135, %r65;
	mul.wide.u32 	%rd74, %r138, 4;
	add.s64 	%rd75, %rd1, %rd74;
	ld.global.f32 	%f28, [%rd75];
	cvt.f64.f32 	%fd28, %f28;
	st.local.f64 	[%rd2], %fd28;
	{ // callseq 56, 0
	.param .b64 param0;
	st.param.b64 	[param0], %rd68;
	.param .b64 param1;
	st.param.b64 	[param1], %rd45;
	.param .b32 retval0;
	call.uni (retval0), 
	vprintf, 
	(
	param0, 
	param1
	);
	ld.param.b32 	%r139, [retval0];
	} // callseq 56
	add.s32 	%r162, %r162, 4;
$L__BB1_10:
	setp.eq.s32 	%p8, %r59, 0;
	@%p8 bra 	$L__BB1_13;
	mad.lo.s32 	%r141, %r162, %r65, %r55;
	mul.wide.u32 	%rd76, %r141, 4;
	add.s64 	%rd82, %rd1, %rd76;
	mul.wide.u32 	%rd4, %r65, 4;
	neg.s32 	%r164, %r59;
	mov.u64 	%rd77, $str;
$L__BB1_12:
	.pragma "nounroll";
	ld.global.f32 	%f29, [%rd82];
	cvt.f64.f32 	%fd29, %f29;
	st.local.f64 	[%rd2], %fd29;
	cvta.global.u64 	%rd78, %rd77;
	{ // callseq 57, 0
	.param .b64 param0;
	st.param.b64 	[param0], %rd78;
	.param .b64 param1;
	st.param.b64 	[param1], %rd45;
	.param .b32 retval0;
	call.uni (retval0), 
	vprintf, 
	(
	param0, 
	param1
	);
	ld.param.b32 	%r142, [retval0];
	} // callseq 57
	add.s64 	%rd82, %rd82, %rd4;
	add.s32 	%r164, %r164, 1;
	setp.ne.s32 	%p9, %r164, 0;
	@%p9 bra 	$L__BB1_12;
$L__BB1_13:
	ret;

}


// ===== COMPILED SASS (sm_100) =====

	.target	sm_100

	.elftype	@"ET_EXEC"


//--------------------- .note.nv.tkinfo           --------------------------
	.section	.note.nv.tkinfo,"",@"SHT_NOTE"
	.sectionflags	@"SHF_NOTE_NV_TKINFO"
	.tkinfo
        /*0018*/ 	.word	0x00000002
        /*0030*/ 	.string	""
        /*0030*/ 	.string	"ptxas"
        /*0030*/ 	.string	"Cuda compilation tools, release 13.0, V13.0.88"
        /*0030*/ 	.string	"Build cuda_13.0.r13.0/compiler.36424714_0"
        /*0030*/ 	.string	"-arch sm_100 -m 64 "



//--------------------- .note.nv.cuinfo           --------------------------
	.section	.note.nv.cuinfo,"",@"SHT_NOTE"
	.sectionflags	@"SHF_NOTE_NV_CUINFO"
        /*0018*/ 	.short	0x0002
        /*001a*/ 	.short	0x0064
        /*001c*/ 	.short	0x0082
	.zero		2


//--------------------- .nv.info                  --------------------------
	.section	.nv.info,"",@"SHT_CUDA_INFO"
	.align	4


	//----- nvinfo : EIATTR_REGCOUNT
	.align		4
        /*0000*/ 	.byte	0x04, 0x2f
        /*0002*/ 	.short	(.L_2 - .L_1)
	.align		4
.L_1:
        /*0004*/ 	.word	index@(_Z18MemoryUncoalescingiPf)
        /*0008*/ 	.word	0x0000001d


	//----- nvinfo : EIATTR_FRAME_SIZE
	.align		4
.L_2:
        /*000c*/ 	.byte	0x04, 0x11
        /*000e*/ 	.short	(.L_4 - .L_3)
	.align		4
.L_3:
        /*0010*/ 	.word	index@(_Z18MemoryUncoalescingiPf)
        /*0014*/ 	.word	0x00000008


	//----- nvinfo : EIATTR_REGCOUNT
	.align		4
.L_4:
        /*0018*/ 	.byte	0x04, 0x2f
        /*001a*/ 	.short	(.L_6 - .L_5)
	.align		4
.L_5:
        /*001c*/ 	.word	index@(_Z16MemoryCoalescingiPf)
        /*0020*/ 	.word	0x00000029


	//----- nvinfo : EIATTR_FRAME_SIZE
	.align		4
.L_6:
        /*0024*/ 	.byte	0x04, 0x11
        /*0026*/ 	.short	(.L_8 - .L_7)
	.align		4
.L_7:
        /*0028*/ 	.word	index@(_Z16MemoryCoalescingiPf)
        /*002c*/ 	.word	0x00000008


	//----- nvinfo : EIATTR_MIN_STACK_SIZE
	.align		4
.L_8:
        /*0030*/ 	.byte	0x04, 0x12
        /*0032*/ 	.short	(.L_10 - .L_9)
	.align		4
.L_9:
        /*0034*/ 	.word	index@(_Z16MemoryCoalescingiPf)
        /*0038*/ 	.word	0x00000008


	//----- nvinfo : EIATTR_MIN_STACK_SIZE
	.align		4
.L_10:
        /*003c*/ 	.byte	0x04, 0x12
        /*003e*/ 	.short	(.L_12 - .L_11)
	.align		4
.L_11:
        /*0040*/ 	.word	index@(_Z18MemoryUncoalescingiPf)
        /*0044*/ 	.word	0x00000008
.L_12:


//--------------------- .nv.compat                --------------------------
	.section	.nv.compat,"",@"SHT_CUDA_COMPAT_INFO"
	.align	4
        /*0000*/ 	.byte	0x02, 0x09, 0x00, 0x00, 0x02, 0x02, 0x01, 0x00, 0x02, 0x05, 0x05, 0x00, 0x03, 0x07, 0x01, 0x01
        /*0010*/ 	.byte	0x02, 0x03, 0x00, 0x00, 0x02, 0x06, 0x01, 0x00, 0x04, 0x0b, 0x08, 0x00, 0x09, 0x00, 0x00, 0x00
        /*0020*/ 	.byte	0x00, 0x00, 0x00, 0x00


//--------------------- .nv.info._Z16MemoryCoalescingiPf --------------------------
	.section	.nv.info._Z16MemoryCoalescingiPf,"",@"SHT_CUDA_INFO"
	.sectionflags	@""
	.align	4


	//----- nvinfo : EIATTR_CUDA_API_VERSION
	.align		4
        /*0000*/ 	.byte	0x04, 0x37
        /*0002*/ 	.short	(.L_14 - .L_13)
.L_13:
        /*0004*/ 	.word	0x00000082


	//----- nvinfo : EIATTR_KPARAM_INFO
	.align		4
.L_14:
        /*0008*/ 	.byte	0x04, 0x17
        /*000a*/ 	.short	(.L_16 - .L_15)
.L_15:
        /*000c*/ 	.word	0x00000000
        /*0010*/ 	.short	0x0001
        /*0012*/ 	.short	0x0008
        /*0014*/ 	.byte	0x00, 0xf5, 0x21, 0x00


	//----- nvinfo : EIATTR_KPARAM_INFO
	.align		4
.L_16:
        /*0018*/ 	.byte	0x04, 0x17
        /*001a*/ 	.short	(.L_18 - .L_17)
.L_17:
        /*001c*/ 	.word	0x00000000
        /*0020*/ 	.short	0x0000
        /*0022*/ 	.short	0x0000
        /*0024*/ 	.byte	0x00, 0xf0, 0x11, 0x00


	//----- nvinfo : EIATTR_SPARSE_MMA_MASK
	.align		4
.L_18:
        /*0028*/ 	.byte	0x03, 0x50
        /*002a*/ 	.short	0x0000


	//----- nvinfo : EIATTR_MAXREG_COUNT
	.align		4
        /*002c*/ 	.byte	0x03, 0x1b
        /*002e*/ 	.short	0x00ff


	//----- nvinfo : EIATTR_EXTERNS
	.align		4
        /*0030*/ 	.byte	0x04, 0x0f
        /*0032*/ 	.short	(.L_20 - .L_19)


	//   ....[0]....
	.align		4
.L_19:
        /*0034*/ 	.word	index@(vprintf)


	//----- nvinfo : EIATTR_MERCURY_ISA_VERSION
	.align		4
.L_20:
        /*0038*/ 	.byte	0x03, 0x5f
        /*003a*/ 	.short	0x0101


	//----- nvinfo : EIATTR_VRC_CTA_INIT_COUNT
	.align		4
        /*003c*/ 	.byte	0x02, 0x4a
	.zero		1
	.zero		1


	//----- nvinfo : EIATTR_SYSCALL_OFFSETS
	.align		4
        /*0040*/ 	.byte	0x04, 0x46
        /*0042*/ 	.short	(.L_22 - .L_21)


	//   ....[0]....
.L_21:
        /*0044*/ 	.word	0x00000340


	//   ....[1]....
        /*0048*/ 	.word	0x00000410


	//   ....[2]....
        /*004c*/ 	.word	0x000004e0


	//   ....[3]....
        /*0050*/ 	.word	0x000005b0


	//   ....[4]....
        /*0054*/ 	.word	0x00000680


	//   ....[5]....
        /*0058*/ 	.word	0x00000750


	//   ....[6]....
        /*005c*/ 	.word	0x00000820


	//   ....[7]....
        /*0060*/ 	.word	0x000008f0


	//   ....[8]....
        /*0064*/ 	.word	0x000009c0


	//   ....[9]....
        /*0068*/ 	.word	0x00000a90


	//   ....[10]....
        /*006c*/ 	.word	0x00000b60


	//   ....[11]....
        /*0070*/ 	.word	0x00000c30


	//   ....[12]....
        /*0074*/ 	.word	0x00000d00


	//   ....[13]....
        /*0078*/ 	.word	0x00000dd0


	//   ....[14]....
        /*007c*/ 	.word	0x00000ea0


	//   ....[15]....
        /*0080*/ 	.word	0x00000f70


	//   ....[16]....
        /*0084*/ 	.word	0x00001220


	//   ....[17]....
        /*0088*/ 	.word	0x00001310


	//   ....[18]....
        /*008c*/ 	.word	0x00001400


	//   ....[19]....
        /*0090*/ 	.word	0x000014f0


	//   ....[20]....
        /*0094*/ 	.word	0x000015e0


	//   ....[21]....
        /*0098*/ 	.word	0x000016d0


	//   ....[22]....
        /*009c*/ 	.word	0x000017c0


	//   ....[23]....
        /*00a0*/ 	.word	0x000018b0


	//   ....[24]....
        /*00a4*/ 	.word	0x00001a30


	//   ....[25]....
        /*00a8*/ 	.word	0x00001b20


	//   ....[26]....
        /*00ac*/ 	.word	0x00001c10


	//   ....[27]....
        /*00b0*/ 	.word	0x00001d00


	//   ....[28]....
        /*00b4*/ 	.word	0x00001e80


	//----- nvinfo : EIATTR_EXIT_INSTR_OFFSETS
	.align		4
.L_22:
        /*00b8*/ 	.byte	0x04, 0x1c
        /*00ba*/ 	.short	(.L_24 - .L_23)


	//   ....[0]....
.L_23:
        /*00bc*/ 	.word	0x00000080


	//   ....[1]....
        /*00c0*/ 	.word	0x000010e0


	//   ....[2]....
        /*00c4*/ 	.word	0x000018f0


	//   ....[3]....
        /*00c8*/ 	.word	0x00001d40


	//   ....[4]....
        /*00cc*/ 	.word	0x00001ed0


	//----- nvinfo : EIATTR_CRS_STACK_SIZE
	.align		4
.L_24:
        /*00d0*/ 	.byte	0x04, 0x1e
        /*00d2*/ 	.short	(.L_26 - .L_25)
.L_25:
        /*00d4*/ 	.word	0x00000000


	//----- nvinfo : EIATTR_CBANK_PARAM_SIZE
	.align		4
.L_26:
        /*00d8*/ 	.byte	0x03, 0x19
        /*00da*/ 	.short	0x0010


	//----- nvinfo : EIATTR_PARAM_CBANK
	.align		4
        /*00dc*/ 	.byte	0x04, 0x0a
        /*00de*/ 	.short	(.L_28 - .L_27)
	.align		4
.L_27:
        /*00e0*/ 	.word	index@(.nv.constant0._Z16MemoryCoalescingiPf)
        /*00e4*/ 	.short	0x0380
        /*00e6*/ 	.short	0x0010


	//----- nvinfo : EIATTR_SW_WAR
	.align		4
.L_28:
        /*00e8*/ 	.byte	0x04, 0x36
        /*00ea*/ 	.short	(.L_30 - .L_29)
.L_29:
        /*00ec*/ 	.word	0x00000008
.L_30:


//--------------------- .nv.info._Z18MemoryUncoalescingiPf --------------------------
	.section	.nv.info._Z18MemoryUncoalescingiPf,"",@"SHT_CUDA_INFO"
	.sectionflags	@""
	.align	4


	//----- nvinfo : EIATTR_CUDA_API_VERSION
	.align		4
        /*0000*/ 	.byte	0x04, 0x37
        /*0002*/ 	.short	(.L_32 - .L_31)
.L_31:
        /*0004*/ 	.word	0x00000082


	//----- nvinfo : EIATTR_KPARAM_INFO
	.align		4
.L_32:
        /*0008*/ 	.byte	0x04, 0x17
        /*000a*/ 	.short	(.L_34 - .L_33)
.L_33:
        /*000c*/ 	.word	0x00000000
        /*0010*/ 	.short	0x0001
        /*0012*/ 	.short	0x0008
        /*0014*/ 	.byte	0x00, 0xf5, 0x21, 0x00


	//----- nvinfo : EIATTR_KPARAM_INFO
	.align		4
.L_34:
        /*0018*/ 	.byte	0x04, 0x17
        /*001a*/ 	.short	(.L_36 - .L_35)
.L_35:
        /*001c*/ 	.word	0x00000000
        /*0020*/ 	.short	0x0000
        /*0022*/ 	.short	0x0000
        /*0024*/ 	.byte	0x00, 0xf0, 0x11, 0x00


	//----- nvinfo : EIATTR_SPARSE_MMA_MASK
	.align		4
.L_36:
        /*0028*/ 	.byte	0x03, 0x50
        /*002a*/ 	.short	0x0000


	//----- nvinfo : EIATTR_MAXREG_COUNT
	.align		4
        /*002c*/ 	.byte	0x03, 0x1b
        /*002e*/ 	.short	0x00ff


	//----- nvinfo : EIATTR_EXTERNS
	.align		4
        /*0030*/ 	.byte	0x04, 0x0f
        /*0032*/ 	.short	(.L_38 - .L_37)


	//   ....[0]....
	.align		4
.L_37:
        /*0034*/ 	.word	index@(vprintf)


	//----- nvinfo : EIATTR_MERCURY_ISA_VERSION
	.align		4
.L_38:
        /*0038*/ 	.byte	0x03, 0x5f
        /*003a*/ 	.short	0x0101


	//----- nvinfo : EIATTR_VRC_CTA_INIT_COUNT
	.align		4
        /*003c*/ 	.byte	0x02, 0x4a
	.zero		1
	.zero		1


	//----- nvinfo : EIATTR_SYSCALL_OFFSETS
	.align		4
        /*0040*/ 	.byte	0x04, 0x46
        /*0042*/ 	.short	(.L_40 - .L_39)


	//   ....[0]....
.L_39:
        /*0044*/ 	.word	0x00000240


	//   ....[1]....
        /*0048*/ 	.word	0x00000320


	//   ....[2]....
        /*004c*/ 	.word	0x00000400


	//   ....[3]....
        /*0050*/ 	.word	0x000004e0


	//   ....[4]....
        /*0054*/ 	.word	0x000005c0


	//   ....[5]....
        /*0058*/ 	.word	0x000006a0


	//   ....[6]....
        /*005c*/ 	.word	0x00000780


	//   ....[7]....
        /*0060*/ 	.word	0x00000860


	//   ....[8]....
        /*0064*/ 	.word	0x00000940


	//   ....[9]....
        /*0068*/ 	.word	0x00000a20


	//   ....[10]....
        /*006c*/ 	.word	0x00000b00


	//   ....[11]....
        /*0070*/ 	.word	0x00000be0


	//   ....[12]....
        /*0074*/ 	.word	0x00000cc0


	//   ....[13]....
        /*0078*/ 	.word	0x00000da0


	//   ....[14]....
        /*007c*/ 	.word	0x00000e80


	//   ....[15]....
        /*0080*/ 	.word	0x00000f50


	//   ....[16]....
        /*0084*/ 	.word	0x000010e0


	//   ....[17]....
        /*0088*/ 	.word	0x000011c0


	//   ....[18]....
        /*008c*/ 	.word	0x000012a0


	//   ....[19]....
        /*0090*/ 	.word	0x00001380


	//   ....[20]....
        /*0094*/ 	.word	0x00001460


	//   ....[21]....
        /*0098*/ 	.word	0x00001540


	//   ....[22]....
        /*009c*/ 	.word	0x00001620


	//   ....[23]....
        /*00a0*/ 	.word	0x00001700


	//   ....[24]....
        /*00a4*/ 	.word	0x00001860


	//   ....[25]....
        /*00a8*/ 	.word	0x00001940


	//   ....[26]....
        /*00ac*/ 	.word	0x00001a20


	//   ....[27]....
        /*00b0*/ 	.word	0x00001b00


	//   ....[28]....
        /*00b4*/ 	.word	0x00001c70


	//----- nvinfo : EIATTR_EXIT_INSTR_OFFSETS
	.align		4
.L_40:
        /*00b8*/ 	.byte	0x04, 0x1c
        /*00ba*/ 	.short	(.L_42 - .L_41)


	//   ....[0]....
.L_41:
        /*00bc*/ 	.word	0x00000060


	//   ....[1]....
        /*00c0*/ 	.word	0x00000fb0


	//   ....[2]....
        /*00c4*/ 	.word	0x00001730


	//   ....[3]....
        /*00c8*/ 	.word	0x00001b30


	//   ....[4]....
        /*00cc*/ 	.word	0x00001cb0


	//----- nvinfo : EIATTR_CRS_STACK_SIZE
	.align		4
.L_42:
        /*00d0*/ 	.byte	0x04, 0x1e
        /*00d2*/ 	.short	(.L_44 - .L_43)
.L_43:
        /*00d4*/ 	.word	0x00000000


	//----- nvinfo : EIATTR_CBANK_PARAM_SIZE
	.align		4
.L_44:
        /*00d8*/ 	.byte	0x03, 0x19
        /*00da*/ 	.short	0x0010


	//----- nvinfo : EIATTR_PARAM_CBANK
	.align		4
        /*00dc*/ 	.byte	0x04, 0x0a
        /*00de*/ 	.short	(.L_46 - .L_45)
	.align		4
.L_45:
        /*00e0*/ 	.word	index@(.nv.constant0._Z18MemoryUncoalescingiPf)
        /*00e4*/ 	.short	0x0380
        /*00e6*/ 	.short	0x0010


	//----- nvinfo : EIATTR_SW_WAR
	.align		4
.L_46:
        /*00e8*/ 	.byte	0x04, 0x36
        /*00ea*/ 	.short	(.L_48 - .L_47)
.L_47:
        /*00ec*/ 	.word	0x00000008
.L_48:


//--------------------- .nv.callgraph             --------------------------
	.section	.nv.callgraph,"",@"SHT_CUDA_CALLGRAPH"
	.align	4
	.sectionentsize	8
	.align		4
        /*0000*/ 	.word	0x00000000
	.align		4
        /*0004*/ 	.word	0xffffffff
	.align		4
        /*0008*/ 	.word	index@(_Z16MemoryCoalescingiPf)
	.align		4
        /*000c*/ 	.word	index@(vprintf)
	.align		4
        /*0010*/ 	.word	index@(_Z18MemoryUncoalescingiPf)
	.align		4
        /*0014*/ 	.word	index@(vprintf)
	.align		4
        /*0018*/ 	.word	0x00000000
	.align		4
        /*001c*/ 	.word	0xfffffffe
	.align		4
        /*0020*/ 	.word	0x00000000
	.align		4
        /*0024*/ 	.word	0xfffffffd
	.align		4
        /*0028*/ 	.word	0x00000000
	.align		4
        /*002c*/ 	.word	0xfffffffc


//--------------------- .nv.constant4             --------------------------
	.section	.nv.constant4,"a",@progbits
	.align	8
	.align		8
.nv.constant4:
        /*0000*/ 	.dword	vprintf
	.align		8
        /*0008*/ 	.dword	$str


//--------------------- .text._Z16MemoryCoalescingiPf --------------------------
	.section	.text._Z16MemoryCoalescingiPf,"ax",@progbits
	.align	128
        .global         _Z16MemoryCoalescingiPf
        .type           _Z16MemoryCoalescingiPf,@function
        .size           _Z16MemoryCoalescingiPf,(.L_x_72 - _Z16MemoryCoalescingiPf)
        .other          _Z16MemoryCoalescingiPf,@"STO_CUDA_ENTRY STV_DEFAULT"
_Z16MemoryCoalescingiPf:
.text._Z16MemoryCoalescingiPf:
[----:B------:R-:W0:Y:S01]  /*0000*/  LDC R1, c[0x0][0x37c] ;  /* 0x0000df00ff017b82 */ /* 0x000e220000000800 */
[----:B------:R-:W1:Y:S01]  /*0010*/  LDCU UR5, c[0x0][0x380] ;  /* 0x00007000ff0577ac */ /* 0x000e620008000800 */
[----:B0-----:R-:W-:Y:S01]  /*0020*/  VIADD R1, R1, 0xfffffff8 ;  /* 0xfffffff801017836 */ /* 0x001fe20000000000 */
[----:B------:R-:W0:Y:S01]  /*0030*/  LDCU UR4, c[0x0][0x2f8] ;  /* 0x00005f00ff0477ac */ /* 0x000e220008000800 */
[----:B-1----:R-:W-:Y:S01]  /*0040*/  IMAD.U32 R3, RZ, RZ, UR5 ;  /* 0x00000005ff037e24 */ /* 0x002fe2000f8e00ff */
[----:B------:R-:W1:Y:S02]  /*0050*/  LDCU UR5, c[0x0][0x2fc] ;  /* 0x00005f80ff0577ac */ /* 0x000e640008000800 */
[----:B0-----:R-:W-:Y:S02]  /*0060*/  IADD3 R16, P0, PT, R1, UR4, RZ ;  /* 0x0000000401107c10 */ /* 0x001fe4000ff1e0ff */
[----:B------:R-:W-:-:S13]  /*0070*/  ISETP.GE.AND P1, PT, R3, 0x1, PT ;  /* 0x000000010300780c */ /* 0x000fda0003f26270 */
[----:B-1----:R-:W-:Y:S05]  /*0080*/  @!P1 EXIT ;  /* 0x000000000000994d */ /* 0x002fea0003800000 */
[----:B------:R-:W-:Y:S01]  /*0090*/  IADD3 R0, PT, PT, R3, -0x1, RZ ;  /* 0xffffffff03007810 */ /* 0x000fe20007ffe0ff */
[----:B------:R-:W0:Y:S01]  /*00a0*/  LDCU.64 UR36, c[0x0][0x358] ;  /* 0x00006b00ff2477ac */ /* 0x000e220008000a00 */
[----:B------:R-:W-:Y:S02]  /*00b0*/  IMAD.X R2, RZ, RZ, UR5, P0 ;  /* 0x00000005ff027e24 */ /* 0x000fe400080e06ff */
[----:B------:R-:W-:Y:S01]  /*00c0*/  ISETP.GE.U32.AND P1, PT, R0, 0xf, PT ;  /* 0x0000000f0000780c */ /* 0x000fe20003f26070 */
[----:B------:R-:W-:-:S12]  /*00d0*/  IMAD.MOV.U32 R37, RZ, RZ, RZ ;  /* 0x000000ffff257224 */ /* 0x000fd800078e00ff */
[----:B------:R-:W-:Y:S05]  /*00e0*/  @!P1 BRA `(.L_x_0) ;  /* 0x0000000c00f89947 */ /* 0x000fea0003800000 */
[----:B------:R-:W1:Y:S01]  /*00f0*/  S2R R38, SR_TID.X ;  /* 0x0000000000267919 */ /* 0x000e620000002100 */
[C---:B------:R-:W-:Y:S01]  /*0100*/  LOP3.LUT R36, R3.reuse, 0x7ffffff0, RZ, 0xc0, !PT ;  /* 0x7ffffff003247812 */ /* 0x040fe200078ec0ff */
[----:B------:R-:W-:Y:S01]  /*0110*/  BSSY.RECONVERGENT B6, `(.L_x_0) ;  /* 0x00000fb000067945 */ /* 0x000fe20003800200 */
[----:B------:R-:W2:Y:S02]  /*0120*/  LDCU UR38, c[0x0][0x380] ;  /* 0x00007000ff2677ac */ /* 0x000ea40008000800 */
[----:B------:R-:W-:Y:S01]  /*0130*/  IADD3 R36, PT, PT, -R36, RZ, RZ ;  /* 0x000000ff24247210 */ /* 0x000fe20007ffe1ff */
[----:B-1----:R-:W-:Y:S01]  /*0140*/  IMAD.IADD R19, R38, 0x1, R3 ;  /* 0x0000000126137824 */ /* 0x002fe200078e0203 */
[CC--:B------:R-:W-:Y:S01]  /*0150*/  LEA R22, R3.reuse, R38.reuse, 0x1 ;  /* 0x0000002603167211 */ /* 0x0c0fe200078e08ff */
[C-C-:B------:R-:W-:Y:S01]  /*0160*/  IMAD R23, R3.reuse, 0x3, R38.reuse ;  /* 0x0000000303177824 */ /* 0x140fe200078e0226 */
[C---:B------:R-:W-:Y:S01]  /*0170*/  LEA R28, R3.reuse, R38, 0x3 ;  /* 0x00000026031c7211 */ /* 0x040fe200078e18ff */
[----:B------:R-:W-:-:S02]  /*0180*/  IMAD R24, R3, 0x4, R38 ;  /* 0x0000000403187824 */ /* 0x000fc400078e0226 */
[C-C-:B------:R-:W-:Y:S02]  /*0190*/  IMAD R25, R3.reuse, 0x5, R38.reuse ;  /* 0x0000000503197824 */ /* 0x140fe400078e0226 */
[C-C-:B------:R-:W-:Y:S02]  /*01a0*/  IMAD R26, R3.reuse, 0x6, R38.reuse ;  /* 0x00000006031a7824 */ /* 0x140fe400078e0226 */
[C-C-:B------:R-:W-:Y:S02]  /*01b0*/  IMAD R27, R3.reuse, 0x7, R38.reuse ;  /* 0x00000007031b7824 */ /* 0x140fe400078e0226 */
[C-C-:B------:R-:W-:Y:S02]  /*01c0*/  IMAD R29, R3.reuse, 0x9, R38.reuse ;  /* 0x00000009031d7824 */ /* 0x140fe400078e0226 */
[C-C-:B------:R-:W-:Y:S02]  /*01d0*/  IMAD R30, R3.reuse, 0xa, R38.reuse ;  /* 0x0000000a031e7824 */ /* 0x140fe400078e0226 */
[----:B------:R-:W-:-:S02]  /*01e0*/  IMAD R31, R3, 0xb, R38 ;  /* 0x0000000b031f7824 */ /* 0x000fc400078e0226 */
[C-C-:B------:R-:W-:Y:S02]  /*01f0*/  IMAD R32, R3.reuse, 0xc, R38.reuse ;  /* 0x0000000c03207824 */ /* 0x140fe400078e0226 */
[C-C-:B------:R-:W-:Y:S02]  /*0200*/  IMAD R33, R3.reuse, 0xd, R38.reuse ;  /* 0x0000000d03217824 */ /* 0x140fe400078e0226 */
[C-C-:B------:R-:W-:Y:S02]  /*0210*/  IMAD R34, R3.reuse, 0xe, R38.reuse ;  /* 0x0000000e03227824 */ /* 0x140fe400078e0226 */
[----:B--2---:R-:W-:-:S07]  /*0220*/  IMAD R35, R3, 0xf, R38 ;  /* 0x0000000f03237824 */ /* 0x004fce00078e0226 */
.L_x_17:
[----:B------:R-:W1:Y:S02]  /*0230*/  LDC.64 R4, c[0x0][0x388] ;  /* 0x0000e200ff047b82 */ /* 0x000e640000000a00 */
[----:B-1----:R-:W-:-:S05]  /*0240*/  IMAD.WIDE.U32 R6, R38, 0x4, R4 ;  /* 0x0000000426067825 */ /* 0x002fca00078e0004 */
[----:B0-----:R0:W2:Y:S01]  /*0250*/  LDG.E R10, desc[UR36][R6.64] ;  /* 0x00000024060a7981 */ /* 0x0010a2000c1e1900 */
[----:B------:R-:W1:Y:S01]  /*0260*/  LDCU UR4, c[0x0][0x2f8] ;  /* 0x00005f00ff0477ac */ /* 0x000e620008000800 */
[----:B------:R-:W-:Y:S01]  /*0270*/  MOV R18, 0x0 ;  /* 0x0000000000127802 */ /* 0x000fe20000000f00 */
[----:B------:R-:W-:-:S03]  /*0280*/  ULOP3.LUT UR6, UR38, 0x7ffffff0, URZ, 0xc0, !UPT ;  /* 0x7ffffff026067892 */ /* 0x000fc6000f8ec0ff */
[----:B------:R3:W4:Y:S01]  /*0290*/  LDC.64 R8, c[0x4][R18] ;  /* 0x0100000012087b82 */ /* 0x0007220000000a00 */
[----:B0-----:R-:W-:Y:S01]  /*02a0*/  MOV R6, R16 ;  /* 0x0000001000067202 */ /* 0x001fe20000000f00 */
[----:B------:R-:W-:Y:S01]  /*02b0*/  IMAD.MOV.U32 R7, RZ, RZ, R2 ;  /* 0x000000ffff077224 */ /* 0x000fe200078e0002 */
[----:B------:R-:W-:Y:S01]  /*02c0*/  MOV R37, UR6 ;  /* 0x0000000600257c02 */ /* 0x000fe20008000f00 */
[----:B-1----:R-:W-:Y:S01]  /*02d0*/  VIADD R17, R16, -UR4 ;  /* 0x8000000410117c36 */ /* 0x002fe20008000000 */
[----:B------:R-:W0:Y:S02]  /*02e0*/  LDCU.64 UR4, c[0x4][0x8] ;  /* 0x01000100ff0477ac */ /* 0x000e240008000a00 */
[----:B0-----:R-:W-:Y:S01]  /*02f0*/  MOV R4, UR4 ;  /* 0x0000000400047c02 */ /* 0x001fe20008000f00 */
[----:B------:R-:W-:Y:S01]  /*0300*/  IMAD.U32 R5, RZ, RZ, UR5 ;  /* 0x00000005ff057e24 */ /* 0x000fe2000f8e00ff */
[----:B--2---:R-:W0:Y:S02]  /*0310*/  F2F.F64.F32 R10, R10 ;  /* 0x0000000a000a7310 */ /* 0x004e240000201800 */
[----:B0---4-:R3:W-:Y:S04]  /*0320*/  STL.64 [R17], R10 ;  /* 0x0000000a11007387 */ /* 0x0117e80000100a00 */
[----:B------:R-:W-:-:S07]  /*0330*/  LEPC R20, `(.L_x_1) ;  /* 0x000000001014794e */ /* 0x000fce0000000000 */
[----:B---3--:R-:W-:Y:S05]  /*0340*/  CALL.ABS.NOINC R8 ;  /* 0x0000000008007343 */ /* 0x008fea0003c00000 */
.L_x_1:
[----:B------:R-:W0:Y:S01]  /*0350*/  LDC.64 R4, c[0x0][0x388] ;  /* 0x0000e200ff047b82 */ /* 0x000e220000000a00 */
[----:B------:R-:W1:Y:S01]  /*0360*/  LDCU.64 UR4, c[0x4][0x8] ;  /* 0x01000100ff0477ac */ /* 0x000e620008000a00 */
[----:B0-----:R-:W-:-:S05]  /*0370*/  IMAD.WIDE.U32 R12, R19, 0x4, R4 ;  /* 0x00000004130c7825 */ /* 0x001fca00078e0004 */
[----:B------:R-:W2:Y:S01]  /*0380*/  LDG.E R10, desc[UR36][R12.64] ;  /* 0x000000240c0a7981 */ /* 0x000ea2000c1e1900 */
[----:B------:R0:W3:Y:S01]  /*0390*/  LDC.64 R8, c[0x4][R18] ;  /* 0x0100000012087b82 */ /* 0x0000e20000000a00 */
[----:B-1----:R-:W-:Y:S01]  /*03a0*/  IMAD.U32 R4, RZ, RZ, UR4 ;  /* 0x00000004ff047e24 */ /* 0x002fe2000f8e00ff */
[----:B------:R-:W-:Y:S01]  /*03b0*/  MOV R5, UR5 ;  /* 0x0000000500057c02 */ /* 0x000fe20008000f00 */
[----:B------:R-:W-:Y:S01]  /*03c0*/  IMAD.MOV.U32 R6, RZ, RZ, R16 ;  /* 0x000000ffff067224 */ /* 0x000fe200078e0010 */
[----:B------:R-:W-:Y:S01]  /*03d0*/  MOV R7, R2 ;  /* 0x0000000200077202 */ /* 0x000fe20000000f00 */
[----:B--2---:R-:W1:Y:S02]  /*03e0*/  F2F.F64.F32 R10, R10 ;  /* 0x0000000a000a7310 */ /* 0x004e640000201800 */
[----:B-1-3--:R0:W-:Y:S04]  /*03f0*/  STL.64 [R17], R10 ;  /* 0x0000000a11007387 */ /* 0x00a1e80000100a00 */
[----:B------:R-:W-:-:S07]  /*0400*/  LEPC R20, `(.L_x_2) ;  /* 0x000000001014794e */ /* 0x000fce0000000000 */
[----:B0-----:R-:W-:Y:S05]  /*0410*/  CALL.ABS.NOINC R8 ;  /* 0x0000000008007343 */ /* 0x001fea0003c00000 */
.L_x_2:
        /* <DEDUP_REMOVED lines=13> */
.L_x_3:
        /* <DEDUP_REMOVED lines=13> */
.L_x_4:
        /* <DEDUP_REMOVED lines=13> */
.L_x_5:
        /* <DEDUP_REMOVED lines=13> */
.L_x_6:
        /* <DEDUP_REMOVED lines=13> */
.L_x_7:
        /* <DEDUP_REMOVED lines=13> */
.L_x_8:
        /* <DEDUP_REMOVED lines=13> */
.L_x_9:
        /* <DEDUP_REMOVED lines=13> */
.L_x_10:
        /* <DEDUP_REMOVED lines=13> */
.L_x_11:
        /* <DEDUP_REMOVED lines=13> */
.L_x_12:
        /* <DEDUP_REMOVED lines=13> */
.L_x_13:
        /* <DEDUP_REMOVED lines=13> */
.L_x_14:
        /* <DEDUP_REMOVED lines=13> */
.L_x_15:
        /* <DEDUP_REMOVED lines=13> */
.L_x_16:
[----:B------:R-:W-:Y:S01]  /*0f80*/  VIADD R36, R36, 0x10 ;  /* 0x0000001024247836 */ /* 0x000fe20000000000 */
[----:B------:R-:W-:-:S04]  /*0f90*/  MOV R3, UR38 ;  /* 0x0000002600037c02 */ /* 0x000fc80008000f00 */
[----:B------:R-:W-:Y:S01]  /*0fa0*/  ISETP.NE.AND P0, PT, R36, RZ, PT ;  /* 0x000000ff2400720c */ /* 0x000fe20003f05270 */
[C---:B------:R-:W-:Y:S01]  /*0fb0*/  IMAD R19, R3.reuse, 0x10, R19 ;  /* 0x0000001003137824 */ /* 0x040fe200078e0213 */
[C---:B------:R-:W-:Y:S01]  /*0fc0*/  LEA R22, R3.reuse, R22, 0x4 ;  /* 0x0000001603167211 */ /* 0x040fe200078e20ff */
        /* <DEDUP_REMOVED lines=13> */
[----:B------:R-:W-:Y:S01]  /*10a0*/  LEA R38, R3, R38, 0x4 ;  /* 0x0000002603267211 */ /* 0x000fe200078e20ff */
[----:B------:R-:W-:Y:S06]  /*10b0*/  @P0 BRA `(.L_x_17) ;  /* 0xfffffff0005c0947 */ /* 0x000fec000383ffff */
[----:B------:R-:W-:Y:S05]  /*10c0*/  BSYNC.RECONVERGENT B6 ;  /* 0x0000000000067941 */ /* 0x000fea0003800200 */
.L_x_0:
[----:B------:R-:W-:-:S13]  /*10d0*/  LOP3.LUT P0, R0, R3, 0xf, RZ, 0xc0, !PT ;  /* 0x0000000f03007812 */ /* 0x000fda000780c0ff */
[----:B0-----:R-:W-:Y:S05]  /*10e0*/  @!P0 EXIT ;  /* 0x000000000000894d */ /* 0x001fea0003800000 */
[----:B------:R-:W0:Y:S01]  /*10f0*/  S2R R18, SR_TID.X ;  /* 0x0000000000127919 */ /* 0x000e220000002100 */
[----:B------:R-:W-:Y:S01]  /*1100*/  ISETP.GE.U32.AND P0, PT, R0, 0x8, PT ;  /* 0x000000080000780c */ /* 0x000fe20003f06070 */
[----:B------:R-:W-:Y:S01]  /*1110*/  BSSY.RECONVERGENT B6, `(.L_x_18) ;  /* 0x000007c000067945 */ /* 0x000fe20003800200 */
[----:B------:R-:W-:-:S11]  /*1120*/  LOP3.LUT R19, R3, 0x7, RZ, 0xc0, !PT ;  /* 0x0000000703137812 */ /* 0x000fd600078ec0ff */
[----:B------:R-:W-:Y:S05]  /*1130*/  @!P0 BRA `(.L_x_19) ;  /* 0x0000000400e48947 */ /* 0x000fea0003800000 */
[----:B------:R-:W1:Y:S01]  /*1140*/  LDC.64 R8, c[0x0][0x388] ;  /* 0x0000e200ff087b82 */ /* 0x000e620000000a00 */
[----:B0-----:R-:W-:Y:S01]  /*1150*/  IMAD R23, R37, R3, R18 ;  /* 0x0000000325177224 */ /* 0x001fe200078e0212 */
[----:B------:R-:W-:Y:S01]  /*1160*/  MOV R17, 0x0 ;  /* 0x0000000000117802 */ /* 0x000fe20000000f00 */
[----:B------:R-:W0:Y:S02]  /*1170*/  LDCU.64 UR4, c[0x4][0x8] ;  /* 0x01000100ff0477ac */ /* 0x000e240008000a00 */
[----:B-1----:R-:W-:-:S06]  /*1180*/  IMAD.WIDE.U32 R8, R23, 0x4, R8 ;  /* 0x0000000417087825 */ /* 0x002fcc00078e0008 */
[----:B------:R-:W2:Y:S01]  /*1190*/  LDG.E R8, desc[UR36][R8.64] ;  /* 0x0000002408087981 */ /* 0x000ea2000c1e1900 */
[----:B------:R1:W3:Y:S01]  /*11a0*/  LDC.64 R12, c[0x4][R17] ;  /* 0x01000000110c7b82 */ /* 0x0002e20000000a00 */
[----:B0-----:R-:W-:Y:S01]  /*11b0*/  IMAD.U32 R4, RZ, RZ, UR4 ;  /* 0x00000004ff047e24 */ /* 0x001fe2000f8e00ff */
[----:B------:R-:W-:Y:S01]  /*11c0*/  MOV R5, UR5 ;  /* 0x0000000500057c02 */ /* 0x000fe20008000f00 */
[----:B------:R-:W-:Y:S01]  /*11d0*/  IMAD.MOV.U32 R6, RZ, RZ, R16 ;  /* 0x000000ffff067224 */ /* 0x000fe200078e0010 */
[----:B------:R-:W-:Y:S01]  /*11e0*/  MOV R7, R2 ;  /* 0x0000000200077202 */ /* 0x000fe20000000f00 */
[----:B--2---:R-:W0:Y:S02]  /*11f0*/  F2F.F64.F32 R10, R8 ;  /* 0x00000008000a7310 */ /* 0x004e240000201800 */
[----:B0--3--:R1:W-:Y:S04]  /*1200*/  STL.64 [R1], R10 ;  /* 0x0000000a01007387 */ /* 0x0093e80000100a00 */
[----:B------:R-:W-:-:S07]  /*1210*/  LEPC R20, `(.L_x_20) ;  /* 0x000000001014794e */ /* 0x000fce0000000000 */
[----:B-1----:R-:W-:Y:S05]  /*1220*/  CALL.ABS.NOINC R12 ;  /* 0x000000000c007343 */ /* 0x002fea0003c00000 */
.L_x_20:
[----:B------:R-:W0:Y:S01]  /*1230*/  LDC.64 R8, c[0x0][0x388] ;  /* 0x0000e200ff087b82 */ /* 0x000e220000000a00 */
[----:B------:R-:W1:Y:S02]  /*1240*/  LDCU UR4, c[0x0][0x380] ;  /* 0x00007000ff0477ac */ /* 0x000e640008000800 */
[----:B-1----:R-:W-:-:S05]  /*1250*/  VIADD R23, R23, UR4 ;  /* 0x0000000417177c36 */ /* 0x002fca0008000000 */
[----:B------:R1:W2:Y:S01]  /*1260*/  LDC.64 R12, c[0x4][R17] ;  /* 0x01000000110c7b82 */ /* 0x0002a20000000a00 */
[----:B------:R-:W3:Y:S01]  /*1270*/  LDCU.64 UR4, c[0x4][0x8] ;  /* 0x01000100ff0477ac */ /* 0x000ee20008000a00 */
[----:B0-----:R-:W-:-:S06]  /*1280*/  IMAD.WIDE.U32 R8, R23, 0x4, R8 ;  /* 0x0000000417087825 */ /* 0x001fcc00078e0008 */
[----:B------:R-:W4:Y:S01]  /*1290*/  LDG.E R8, desc[UR36][R8.64] ;  /* 0x0000002408087981 */ /* 0x000f22000c1e1900 */
[----:B------:R-:W-:Y:S01]  /*12a0*/  MOV R6, R16 ;  /* 0x0000001000067202 */ /* 0x000fe20000000f00 */
[----:B------:R-:W-:Y:S01]  /*12b0*/  IMAD.MOV.U32 R7, RZ, RZ, R2 ;  /* 0x000000ffff077224 */ /* 0x000fe200078e0002 */
[----:B---3--:R-:W-:Y:S01]  /*12c0*/  MOV R4, UR4 ;  /* 0x0000000400047c02 */ /* 0x008fe20008000f00 */
[----:B------:R-:W-:Y:S01]  /*12d0*/  IMAD.U32 R5, RZ, RZ, UR5 ;  /* 0x00000005ff057e24 */ /* 0x000fe2000f8e00ff */
[----:B----4-:R-:W0:Y:S02]  /*12e0*/  F2F.F64.F32 R10, R8 ;  /* 0x00000008000a7310 */ /* 0x010e240000201800 */
[----:B0-2---:R1:W-:Y:S04]  /*12f0*/  STL.64 [R1], R10 ;  /* 0x0000000a01007387 */ /* 0x0053e80000100a00 */
[----:B------:R-:W-:-:S07]  /*1300*/  LEPC R20, `(.L_x_21) ;  /* 0x000000001014794e */ /* 0x000fce0000000000 */
[----:B-1----:R-:W-:Y:S05]  /*1310*/  CALL.ABS.NOINC R12 ;  /* 0x000000000c007343 */ /* 0x002fea0003c00000 */
.L_x_21:
[----:B------:R-:W0:Y:S01]  /*1320*/  LDC.64 R8, c[0x0][0x388] ;  /* 0x0000e200ff087b82 */ /* 0x000e220000000a00 */
[----:B------:R-:W1:Y:S02]  /*1330*/  LDCU UR4, c[0x0][0x380] ;  /* 0x00007000ff0477ac */ /* 0x000e640008000800 */
[----:B-1----:R-:W-:-:S05]  /*1340*/  IADD3 R23, PT, PT, R23, UR4, RZ ;  /* 0x0000000417177c10 */ /* 0x002fca000fffe0ff */
[----:B------:R1:W2:Y:S01]  /*1350*/  LDC.64 R12, c[0x4][R17] ;  /* 0x01000000110c7b82 */ /* 0x0002a20000000a00 */
[----:B------:R-:W3:Y:S01]  /*1360*/  LDCU.64 UR4, c[0x4][0x8] ;  /* 0x01000100ff0477ac */ /* 0x000ee20008000a00 */
[----:B0-----:R-:W-:-:S06]  /*1370*/  IMAD.WIDE.U32 R8, R23, 0x4, R8 ;  /* 0x0000000417087825 */ /* 0x001fcc00078e0008 */
[----:B------:R-:W4:Y:S01]  /*1380*/  LDG.E R8, desc[UR36][R8.64] ;  /* 0x0000002408087981 */ /* 0x000f22000c1e1900 */
[----:B------:R-:W-:Y:S01]  /*1390*/  IMAD.MOV.U32 R6, RZ, RZ, R16 ;  /* 0x000000ffff067224 */ /* 0x000fe200078e0010 */
[----:B------:R-:W-:Y:S01]  /*13a0*/  MOV R7, R2 ;  /* 0x0000000200077202 */ /* 0x000fe20000000f00 */
[----:B---3--:R-:W-:Y:S01]  /*13b0*/  IMAD.U32 R4, RZ, RZ, UR4 ;  /* 0x00000004ff047e24 */ /* 0x008fe2000f8e00ff */
[----:B------:R-:W-:Y:S01]  /*13c0*/  MOV R5, UR5 ;  /* 0x0000000500057c02 */ /* 0x000fe20008000f00 */
[----:B----4-:R-:W0:Y:S02]  /*13d0*/  F2F.F64.F32 R10, R8 ;  /* 0x00000008000a7310 */ /* 0x010e240000201800 */
[----:B0-2---:R1:W-:Y:S04]  /*13e0*/  STL.64 [R1], R10 ;  /* 0x0000000a01007387 */ /* 0x0053e80000100a00 */
[----:B------:R-:W-:-:S07]  /*13f0*/  LEPC R20, `(.L_x_22) ;  /* 0x000000001014794e */ /* 0x000fce0000000000 */
[----:B-1----:R-:W-:Y:S05]  /*1400*/  CALL.ABS.NOINC R12 ;  /* 0x000000000c007343 */ /* 0x002fea0003c00000 */
.L_x_22:
        /* <DEDUP_REMOVED lines=15> */
.L_x_23:
        /* <DEDUP_REMOVED lines=15> */
.L_x_24:
        /* <DEDUP_REMOVED lines=15> */
.L_x_25:
        /* <DEDUP_REMOVED lines=15> */
.L_x_26:
        /* <DEDUP_REMOVED lines=15> */
.L_x_27:
[----:B------:R-:W-:-:S07]  /*18c0*/  IADD3 R37, PT, PT, R37, 0x8, RZ ;  /* 0x0000000825257810 */ /* 0x000fce0007ffe0ff */
.L_x_19:
[----:B------:R-:W-:Y:S05]  /*18d0*/  BSYNC.RECONVERGENT B6 ;  /* 0x0000000000067941 */ /* 0x000fea0003800200 */
.L_x_18:
[----:B------:R-:W-:-:S13]  /*18e0*/  ISETP.NE.AND P0, PT, R19, RZ, PT ;  /* 0x000000ff1300720c */ /* 0x000fda0003f05270 */
[----:B------:R-:W-:Y:S05]  /*18f0*/  @!P0 EXIT ;  /* 0x000000000000894d */ /* 0x000fea0003800000 */
[----:B------:R-:W1:Y:S01]  /*1900*/  LDC R0, c[0x0][0x380] ;  /* 0x0000e000ff007b82 */ /* 0x000e620000000800 */
[----:B------:R-:W-:Y:S01]  /*1910*/  ISETP.GE.U32.AND P0, PT, R19, 0x4, PT ;  /* 0x000000041300780c */ /* 0x000fe20003f06070 */
[----:B------:R-:W-:Y:S01]  /*1920*/  BSSY.RECONVERGENT B6, `(.L_x_28) ;  /* 0x0000040000067945 */ /* 0x000fe20003800200 */
[----:B-1----:R-:W-:-:S11]  /*1930*/  LOP3.LUT R19, R0, 0x3, RZ, 0xc0, !PT ;  /* 0x0000000300137812 */ /* 0x002fd600078ec0ff */
        /* <DEDUP_REMOVED lines=16> */
.L_x_30:
        /* <DEDUP_REMOVED lines=15> */
.L_x_31:
        /* <DEDUP_REMOVED lines=15> */
.L_x_32:
        /* <DEDUP_REMOVED lines=15> */
.L_x_33:
[----:B------:R-:W-:-:S07]  /*1d10*/  IADD3 R37, PT, PT, R37, 0x4, RZ ;  /* 0x0000000425257810 */ /* 0x000fce0007ffe0ff */
.L_x_29:
[----:B------:R-:W-:Y:S05]  /*1d20*/  BSYNC.RECONVERGENT B6 ;  /* 0x0000000000067941 */ /* 0x000fea0003800200 */
.L_x_28:
[----:B------:R-:W-:-:S13]  /*1d30*/  ISETP.NE.AND P0, PT, R19, RZ, PT ;  /* 0x000000ff1300720c */ /* 0x000fda0003f05270 */
[----:B------:R-:W-:Y:S05]  /*1d40*/  @!P0 EXIT ;  /* 0x000000000000894d */ /* 0x000fea0003800000 */
[----:B------:R-:W1:Y:S01]  /*1d50*/  LDC.64 R4, c[0x0][0x388] ;  /* 0x0000e200ff047b82 */ /* 0x000e620000000a00 */
[----:B------:R-:W0:Y:S01]  /*1d60*/  LDCU UR4, c[0x0][0x380] ;  /* 0x00007000ff0477ac */ /* 0x000e220008000800 */
[----:B------:R-:W-:Y:S02]  /*1d70*/  IMAD.MOV R17, RZ, RZ, -R19 ;  /* 0x000000ffff117224 */ /* 0x000fe400078e0a13 */
[----:B0-----:R-:W-:-:S04]  /*1d80*/  IMAD R37, R37, UR4, R18 ;  /* 0x0000000425257c24 */ /* 0x001fc8000f8e0212 */
[----:B-1----:R-:W-:-:S07]  /*1d90*/  IMAD.WIDE.U32 R18, R37, 0x4, R4 ;  /* 0x0000000425127825 */ /* 0x002fce00078e0004 */
.L_x_35:
[----:B------:R-:W2:Y:S01]  /*1da0*/  LDG.E R0, desc[UR36][R18.64] ;  /* 0x0000002412007981 */ /* 0x000ea2000c1e1900 */
[----:B------:R-:W-:Y:S01]  /*1db0*/  MOV R3, 0x0 ;  /* 0x0000000000037802 */ /* 0x000fe20000000f00 */
[----:B------:R-:W0:Y:S01]  /*1dc0*/  LDCU.64 UR4, c[0x4][0x8] ;  /* 0x01000100ff0477ac */ /* 0x000e220008000a00 */
[----:B------:R-:W-:Y:S01]  /*1dd0*/  IADD3 R17, PT, PT, R17, 0x1, RZ ;  /* 0x0000000111117810 */ /* 0x000fe20007ffe0ff */
[----:B------:R-:W-:Y:S01]  /*1de0*/  IMAD.MOV.U32 R6, RZ, RZ, R16 ;  /* 0x000000ffff067224 */ /* 0x000fe200078e0010 */
[----:B------:R1:W3:Y:S01]  /*1df0*/  LDC.64 R10, c[0x4][R3] ;  /* 0x01000000030a7b82 */ /* 0x0002e20000000a00 */
[----:B------:R-:W-:Y:S02]  /*1e00*/  MOV R7, R2 ;  /* 0x0000000200077202 */ /* 0x000fe40000000f00 */
[----:B------:R-:W-:-:S04]  /*1e10*/  ISETP.NE.AND P0, PT, R17, RZ, PT ;  /* 0x000000ff1100720c */ /* 0x000fc80003f05270 */
[----:B------:R-:W-:Y:S01]  /*1e20*/  P2R R22, PR, RZ, 0x1 ;  /* 0x00000001ff167803 */ /* 0x000fe20000000000 */
[----:B0-----:R-:W-:Y:S01]  /*1e30*/  IMAD.U32 R4, RZ, RZ, UR4 ;  /* 0x00000004ff047e24 */ /* 0x001fe2000f8e00ff */
[----:B------:R-:W-:Y:S01]  /*1e40*/  MOV R5, UR5 ;  /* 0x0000000500057c02 */ /* 0x000fe20008000f00 */
[----:B--2---:R-:W0:Y:S02]  /*1e50*/  F2F.F64.F32 R8, R0 ;  /* 0x0000000000087310 */ /* 0x004e240000201800 */
[----:B0--3--:R1:W-:Y:S04]  /*1e60*/  STL.64 [R1], R8 ;  /* 0x0000000801007387 */ /* 0x0093e80000100a00 */
[----:B------:R-:W-:-:S07]  /*1e70*/  LEPC R20, `(.L_x_34) ;  /* 0x000000001014794e */ /* 0x000fce0000000000 */
[----:B-1----:R-:W-:Y:S05]  /*1e80*/  CALL.ABS.NOINC R10 ;  /* 0x000000000a007343 */ /* 0x002fea0003c00000 */
.L_x_34:
[----:B------:R-:W0:Y:S01]  /*1e90*/  LDC R3, c[0x0][0x380] ;  /* 0x0000e000ff037b82 */ /* 0x000e220000000800 */
[----:B------:R-:W-:Y:S01]  /*1ea0*/  ISETP.NE.AND P6, PT, R22, RZ, PT ;  /* 0x000000ff1600720c */ /* 0x000fe20003fc5270 */
[----:B0-----:R-:W-:-:S12]  /*1eb0*/  IMAD.WIDE.U32 R18, R3, 0x4, R18 ;  /* 0x0000000403127825 */ /* 0x001fd800078e0012 */
[----:B------:R-:W-:Y:S05]  /*1ec0*/  @P6 BRA `(.L_x_35) ;  /* 0xfffffffc00b46947 */ /* 0x000fea000383ffff */
[----:B------:R-:W-:Y:S05]  /*1ed0*/  EXIT ;  /* 0x000000000000794d */ /* 0x000fea0003800000 */
.L_x_36:
[----:B------:R-:W-:-:S00]  /*1ee0*/  BRA `(.L_x_36) ;  /* 0xfffffffc00fc7947 */ /* 0x000fc0000383ffff */
[----:B------:R-:W-:-:S00]  /*1ef0*/  NOP ;  /* 0x0000000000007918 */ /* 0x000fc00000000000 */
        /* <DEDUP_REMOVED lines=8> */
.L_x_72:


//--------------------- .text._Z18MemoryUncoalescingiPf --------------------------
	.section	.text._Z18MemoryUncoalescingiPf,"ax",@progbits
	.align	128
        .global         _Z18MemoryUncoalescingiPf
        .type           _Z18MemoryUncoalescingiPf,@function
        .size           _Z18MemoryUncoalescingiPf,(.L_x_73 - _Z18MemoryUncoalescingiPf)
        .other          _Z18MemoryUncoalescingiPf,@"STO_CUDA_ENTRY STV_DEFAULT"
_Z18MemoryUncoalescingiPf:
.text._Z18MemoryUncoalescingiPf:
[----:B------:R-:W0:Y:S08]  /*0000*/  LDC R1, c[0x0][0x37c] ;  /* 0x0000df00ff017b82 */ /* 0x000e300000000800 */
[----:B------:R-:W1:Y:S01]  /*0010*/  LDC R3, c[0x0][0x380] ;  /* 0x0000e000ff037b82 */ /* 0x000e620000000800 */
[----:B------:R-:W2:Y:S01]  /*0020*/  LDCU UR4, c[0x0][0x2f8] ;  /* 0x00005f00ff0477ac */ /* 0x000ea20008000800 */
[----:B0-----:R-:W-:-:S05]  /*0030*/  VIADD R1, R1, 0xfffffff8 ;  /* 0xfffffff801017836 */ /* 0x001fca0000000000 */
[----:B--2---:R-:W-:Y:S02]  /*0040*/  IADD3 R19, P0, PT, R1, UR4, RZ ;  /* 0x0000000401137c10 */ /* 0x004fe4000ff1e0ff */
[----:B-1----:R-:W-:-:S13]  /*0050*/  ISETP.GE.AND P1, PT, R3, 0x1, PT ;  /* 0x000000010300780c */ /* 0x002fda0003f26270 */
[----:B------:R-:W-:Y:S05]  /*0060*/  @!P1 EXIT ;  /* 0x000000000000994d */ /* 0x000fea0003800000 */
[----:B------:R-:W0:Y:S01]  /*0070*/  LDCU UR4, c[0x0][0x2fc] ;  /* 0x00005f80ff0477ac */ /* 0x000e220008000800 */
[----:B------:R-:W1:Y:S01]  /*0080*/  S2R R26, SR_TID.X ;  /* 0x00000000001a7919 */ /* 0x000e620000002100 */
[C---:B------:R-:W-:Y:S01]  /*0090*/  ISETP.GE.U32.AND P1, PT, R3.reuse, 0x10, PT ;  /* 0x000000100300780c */ /* 0x040fe20003f26070 */
[----:B------:R-:W-:Y:S01]  /*00a0*/  HFMA2 R23, -RZ, RZ, 0, 0 ;  /* 0x00000000ff177431 */ /* 0x000fe200000001ff */
[----:B------:R-:W2:Y:S01]  /*00b0*/  LDCU.64 UR36, c[0x0][0x358] ;  /* 0x00006b00ff2477ac */ /* 0x000ea20008000a00 */
[----:B------:R-:W-:Y:S01]  /*00c0*/  LOP3.LUT R24, R3, 0xf, RZ, 0xc0, !PT ;  /* 0x0000000f03187812 */ /* 0x000fe200078ec0ff */
[----:B0-----:R-:W-:-:S09]  /*00d0*/  IMAD.X R18, RZ, RZ, UR4, P0 ;  /* 0x00000004ff127e24 */ /* 0x001fd200080e06ff */
[----:B------:R-:W-:Y:S05]  /*00e0*/  @!P1 BRA `(.L_x_37) ;  /* 0x0000000c00ac9947 */ /* 0x000fea0003800000 */
[----:B------:R-:W-:Y:S01]  /*00f0*/  LOP3.LUT R23, R3, 0x7ffffff0, RZ, 0xc0, !PT ;  /* 0x7ffffff003177812 */ /* 0x000fe200078ec0ff */
[----:B------:R-:W-:Y:S01]  /*0100*/  BSSY.RECONVERGENT B6, `(.L_x_37) ;  /* 0x00000e9000067945 */ /* 0x000fe20003800200 */
[----:B-1----:R-:W-:-:S03]  /*0110*/  IMAD R22, R26, R3, 0x7 ;  /* 0x000000071a167424 */ /* 0x002fc600078e0203 */
[----:B------:R-:W-:-:S07]  /*0120*/  IMAD.MOV R17, RZ, RZ, -R23 ;  /* 0x000000ffff117224 */ /* 0x000fce00078e0a17 */
.L_x_54:
[----:B------:R-:W0:Y:S01]  /*0130*/  LDC.64 R8, c[0x0][0x388] ;  /* 0x0000e200ff087b82 */ /* 0x000e220000000a00 */
[----:B------:R-:W-:Y:S01]  /*0140*/  VIADD R3, R22, 0xfffffff9 ;  /* 0xfffffff916037836 */ /* 0x000fe20000000000 */
[----:B------:R-:W-:Y:S01]  /*0150*/  MOV R16, 0x0 ;  /* 0x0000000000107802 */ /* 0x000fe20000000f00 */
[----:B------:R-:W1:Y:S02]  /*0160*/  LDCU.64 UR4, c[0x4][0x8] ;  /* 0x01000100ff0477ac */ /* 0x000e640008000a00 */
[----:B0-----:R-:W-:-:S06]  /*0170*/  IMAD.WIDE.U32 R8, R3, 0x4, R8 ;  /* 0x0000000403087825 */ /* 0x001fcc00078e0008 */
[----:B--2---:R-:W2:Y:S01]  /*0180*/  LDG.E R8, desc[UR36][R8.64] ;  /* 0x0000002408087981 */ /* 0x004ea2000c1e1900 */
[----:B------:R0:W3:Y:S01]  /*0190*/  LDC.64 R2, c[0x4][R16] ;  /* 0x0100000010027b82 */ /* 0x0000e20000000a00 */
[----:B------:R-:W-:Y:S01]  /*01a0*/  IADD3 R17, PT, PT, R17, 0x10, RZ ;  /* 0x0000001011117810 */ /* 0x000fe20007ffe0ff */
[----:B-1----:R-:W-:Y:S01]  /*01b0*/  IMAD.U32 R4, RZ, RZ, UR4 ;  /* 0x00000004ff047e24 */ /* 0x002fe2000f8e00ff */
[----:B------:R-:W-:Y:S01]  /*01c0*/  MOV R6, R19 ;  /* 0x0000001300067202 */ /* 0x000fe20000000f00 */
[----:B------:R-:W-:Y:S01]  /*01d0*/  IMAD.U32 R5, RZ, RZ, UR5 ;  /* 0x00000005ff057e24 */ /* 0x000fe2000f8e00ff */
[----:B------:R-:W-:Y:S01]  /*01e0*/  ISETP.NE.AND P0, PT, R17, RZ, PT ;  /* 0x000000ff1100720c */ /* 0x000fe20003f05270 */
[----:B------:R-:W-:-:S03]  /*01f0*/  IMAD.MOV.U32 R7, RZ, RZ, R18 ;  /* 0x000000ffff077224 */ /* 0x000fc600078e0012 */
[----:B------:R-:W-:Y:S01]  /*0200*/  P2R R25, PR, RZ, 0x1 ;  /* 0x00000001ff197803 */ /* 0x000fe20000000000 */
[----:B--2---:R-:W1:Y:S02]  /*0210*/  F2F.F64.F32 R10, R8 ;  /* 0x00000008000a7310 */ /* 0x004e640000201800 */
[----:B-1-3--:R0:W-:Y:S06]  /*0220*/  STL.64 [R1], R10 ;  /* 0x0000000a01007387 */ /* 0x00a1ec0000100a00 */
[----:B------:R-:W-:-:S07]  /*0230*/  LEPC R20, `(.L_x_38) ;  /* 0x000000001014794e */ /* 0x000fce0000000000 */
[----:B0-----:R-:W-:Y:S05]  /*0240*/  CALL.ABS.NOINC R2 ;  /* 0x0000000002007343 */ /* 0x001fea0003c00000 */
.L_x_38:
[----:B------:R-:W0:Y:S01]  /*0250*/  LDC.64 R8, c[0x0][0x388] ;  /* 0x0000e200ff087b82 */ /* 0x000e220000000a00 */
[----:B------:R-:W-:Y:S01]  /*0260*/  VIADD R3, R22, 0xfffffffa ;  /* 0xfffffffa16037836 */ /* 0x000fe20000000000 */
[----:B------:R-:W1:Y:S03]  /*0270*/  LDCU.64 UR4, c[0x4][0x8] ;  /* 0x01000100ff0477ac */ /* 0x000e660008000a00 */
[----:B0-----:R-:W-:-:S06]  /*0280*/  IMAD.WIDE.U32 R8, R3, 0x4, R8 ;  /* 0x0000000403087825 */ /* 0x001fcc00078e0008 */
[----:B------:R-:W2:Y:S01]  /*0290*/  LDG.E R8, desc[UR36][R8.64] ;  /* 0x0000002408087981 */ /* 0x000ea2000c1e1900 */
[----:B------:R0:W3:Y:S01]  /*02a0*/  LDC.64 R2, c[0x4][R16] ;  /* 0x0100000010027b82 */ /* 0x0000e20000000a00 */
[----:B-1----:R-:W-:Y:S01]  /*02b0*/  MOV R4, UR4 ;  /* 0x0000000400047c02 */ /* 0x002fe20008000f00 */
[----:B------:R-:W-:Y:S01]  /*02c0*/  IMAD.U32 R5, RZ, RZ, UR5 ;  /* 0x00000005ff057e24 */ /* 0x000fe2000f8e00ff */
[----:B------:R-:W-:Y:S01]  /*02d0*/  MOV R7, R18 ;  /* 0x0000001200077202 */ /* 0x000fe20000000f00 */
[----:B------:R-:W-:Y:S01]  /*02e0*/  IMAD.MOV.U32 R6, RZ, RZ, R19 ;  /* 0x000000ffff067224 */ /* 0x000fe200078e0013 */
[----:B--2---:R-:W1:Y:S02]  /*02f0*/  F2F.F64.F32 R10, R8 ;  /* 0x00000008000a7310 */ /* 0x004e640000201800 */
[----:B-1-3--:R0:W-:Y:S04]  /*0300*/  STL.64 [R1], R10 ;  /* 0x0000000a01007387 */ /* 0x00a1e80000100a00 */
[----:B------:R-:W-:-:S07]  /*0310*/  LEPC R20, `(.L_x_39) ;  /* 0x000000001014794e */ /* 0x000fce0000000000 */
[----:B0-----:R-:W-:Y:S05]  /*0320*/  CALL.ABS.NOINC R2 ;  /* 0x0000000002007343 */ /* 0x001fea0003c00000 */
.L_x_39:
[----:B------:R-:W0:Y:S01]  /*0330*/  LDC.64 R8, c[0x0][0x388] ;  /* 0x0000e200ff087b82 */ /* 0x000e220000000a00 */
[----:B------:R-:W-:Y:S01]  /*0340*/  VIADD R3, R22, 0xfffffffb ;  /* 0xfffffffb16037836 */ /* 0x000fe20000000000 */
[----:B------:R-:W1:Y:S03]  /*0350*/  LDCU.64 UR4, c[0x4][0x8] ;  /* 0x01000100ff0477ac */ /* 0x000e660008000a00 */
[----:B0-----:R-:W-:-:S06]  /*0360*/  IMAD.WIDE.U32 R8, R3, 0x4, R8 ;  /* 0x0000000403087825 */ /* 0x001fcc00078e0008 */
[----:B------:R-:W2:Y:S01]  /*0370*/  LDG.E R8, desc[UR36][R8.64] ;  /* 0x0000002408087981 */ /* 0x000ea2000c1e1900 */
[----:B------:R0:W3:Y:S01]  /*0380*/  LDC.64 R2, c[0x4][R16] ;  /* 0x0100000010027b82 */ /* 0x0000e20000000a00 */
[----:B-1----:R-:W-:Y:S01]  /*0390*/  IMAD.U32 R4, RZ, RZ, UR4 ;  /* 0x00000004ff047e24 */ /* 0x002fe2000f8e00ff */
[----:B------:R-:W-:Y:S01]  /*03a0*/  MOV R5, UR5 ;  /* 0x0000000500057c02 */ /* 0x000fe20008000f00 */
[----:B------:R-:W-:Y:S02]  /*03b0*/  IMAD.MOV.U32 R6, RZ, RZ, R19 ;  /* 0x000000ffff067224 */ /* 0x000fe400078e0013 */
[----:B------:R-:W-:Y:S01]  /*03c0*/  IMAD.MOV.U32 R7, RZ, RZ, R18 ;  /* 0x000000ffff077224 */ /* 0x000fe200078e0012 */
[----:B--2---:R-:W1:Y:S02]  /*03d0*/  F2F.F64.F32 R10, R8 ;  /* 0x00000008000a7310 */ /* 0x004e640000201800 */
[----:B-1-3--:R0:W-:Y:S04]  /*03e0*/  STL.64 [R1], R10 ;  /* 0x0000000a01007387 */ /* 0x00a1e80000100a00 */
[----:B------:R-:W-:-:S07]  /*03f0*/  LEPC R20, `(.L_x_40) ;  /* 0x000000001014794e */ /* 0x000fce0000000000 */
[----:B0-----:R-:W-:Y:S05]  /*0400*/  CALL.ABS.NOINC R2 ;  /* 0x0000000002007343 */ /* 0x001fea0003c00000 */
.L_x_40:
[----:B------:R-:W0:Y:S01]  /*0410*/  LDC.64 R8, c[0x0][0x388] ;  /* 0x0000e200ff087b82 */ /* 0x000e220000000a00 */
[----:B------:R-:W-:Y:S01]  /*0420*/  IADD3 R3, PT, PT, R22, -0x4, RZ ;  /* 0xfffffffc16037810 */ /* 0x000fe20007ffe0ff */
[----:B------:R-:W1:Y:S04]  /*0430*/  LDCU.64 UR4, c[0x4][0x8] ;  /* 0x01000100ff0477ac */ /* 0x000e680008000a00 */
[----:B0-----:R-:W-:-:S06]  /*0440*/  IMAD.WIDE.U32 R8, R3, 0x4, R8 ;  /* 0x0000000403087825 */ /* 0x001fcc00078e0008 */
[----:B------:R-:W2:Y:S01]  /*0450*/  LDG.E R8, desc[UR36][R8.64] ;  /* 0x0000002408087981 */ /* 0x000ea2000c1e1900 */
[----:B------:R0:W3:Y:S01]  /*0460*/  LDC.64 R2, c[0x4][R16] ;  /* 0x0100000010027b82 */ /* 0x0000e20000000a00 */
[----:B-1----:R-:W-:Y:S01]  /*0470*/  IMAD.U32 R4, RZ, RZ, UR4 ;  /* 0x00000004ff047e24 */ /* 0x002fe2000f8e00ff */
[----:B------:R-:W-:Y:S01]  /*0480*/  MOV R6, R19 ;  /* 0x0000001300067202 */ /* 0x000fe20000000f00 */
[----:B------:R-:W-:Y:S02]  /*0490*/  IMAD.U32 R5, RZ, RZ, UR5 ;  /* 0x00000005ff057e24 */ /* 0x000fe4000f8e00ff */
[----:B------:R-:W-:Y:S01]  /*04a0*/  IMAD.MOV.U32 R7, RZ, RZ, R18 ;  /* 0x000000ffff077224 */ /* 0x000fe200078e0012 */
[----:B--2---:R-:W1:Y:S02]  /*04b0*/  F2F.F64.F32 R10, R8 ;  /* 0x00000008000a7310 */ /* 0x004e640000201800 */
[----:B-1-3--:R0:W-:Y:S04]  /*04c0*/  STL.64 [R1], R10 ;  /* 0x0000000a01007387 */ /* 0x00a1e80000100a00 */
[----:B------:R-:W-:-:S07]  /*04d0*/  LEPC R20, `(.L_x_41) ;  /* 0x000000001014794e */ /* 0x000fce0000000000 */
[----:B0-----:R-:W-:Y:S05]  /*04e0*/  CALL.ABS.NOINC R2 ;  /* 0x0000000002007343 */ /* 0x001fea0003c00000 */
.L_x_41:
        /* <DEDUP_REMOVED lines=14> */
.L_x_42:
        /* <DEDUP_REMOVED lines=14> */
.L_x_43:
        /* <DEDUP_REMOVED lines=14> */
.L_x_44:
[----:B------:R-:W0:Y:S01]  /*0790*/  LDC.64 R10, c[0x0][0x388] ;  /* 0x0000e200ff0a7b82 */ /* 0x000e220000000a00 */
[----:B------:R-:W1:Y:S01]  /*07a0*/  LDCU.64 UR4, c[0x4][0x8] ;  /* 0x01000100ff0477ac */ /* 0x000e620008000a00 */
[----:B0-----:R-:W-:-:S06]  /*07b0*/  IMAD.WIDE.U32 R10, R22, 0x4, R10 ;  /* 0x00000004160a7825 */ /* 0x001fcc00078e000a */
[----:B------:R-:W2:Y:S01]  /*07c0*/  LDG.E R10, desc[UR36][R10.64] ;  /* 0x000000240a0a7981 */ /* 0x000ea2000c1e1900 */
[----:B------:R0:W3:Y:S01]  /*07d0*/  LDC.64 R8, c[0x4][R16] ;  /* 0x0100000010087b82 */ /* 0x0000e20000000a00 */
[----:B-1----:R-:W-:Y:S01]  /*07e0*/  IMAD.U32 R4, RZ, RZ, UR4 ;  /* 0x00000004ff047e24 */ /* 0x002fe2000f8e00ff */
[----:B------:R-:W-:Y:S01]  /*07f0*/  MOV R5, UR5 ;  /* 0x0000000500057c02 */ /* 0x000fe20008000f00 */
[----:B------:R-:W-:Y:S01]  /*0800*/  VIADD R2, R22, 0x8 ;  /* 0x0000000816027836 */ /* 0x000fe20000000000 */
[----:B------:R-:W-:Y:S01]  /*0810*/  MOV R7, R18 ;  /* 0x0000001200077202 */ /* 0x000fe20000000f00 */
[----:B------:R-:W-:Y:S01]  /*0820*/  IMAD.MOV.U32 R6, RZ, RZ, R19 ;  /* 0x000000ffff067224 */ /* 0x000fe200078e0013 */
[----:B--2---:R-:W1:Y:S02]  /*0830*/  F2F.F64.F32 R12, R10 ;  /* 0x0000000a000c7310 */ /* 0x004e640000201800 */
[----:B-1-3--:R0:W-:Y:S04]  /*0840*/  STL.64 [R1], R12 ;  /* 0x0000000c01007387 */ /* 0x00a1e80000100a00 */
[----:B------:R-:W-:-:S07]  /*0850*/  LEPC R20, `(.L_x_45) ;  /* 0x000000001014794e */ /* 0x000fce0000000000 */
[----:B0-----:R-:W-:Y:S05]  /*0860*/  CALL.ABS.NOINC R8 ;  /* 0x0000000008007343 */ /* 0x001fea0003c00000 */
.L_x_45:
        /* <DEDUP_REMOVED lines=14> */
.L_x_46:
        /* <DEDUP_REMOVED lines=14> */
.L_x_47:
[----:B------:R-:W0:Y:S01]  /*0a30*/  LDC.64 R10, c[0x0][0x388] ;  /* 0x0000e200ff0a7b82 */ /* 0x000e220000000a00 */
[----:B------:R-:W-:Y:S01]  /*0a40*/  IADD3 R3, PT, PT, R22, 0x3, RZ ;  /* 0x0000000316037810 */ /* 0x000fe20007ffe0ff */
[----:B------:R-:W1:Y:S04]  /*0a50*/  LDCU.64 UR4, c[0x4][0x8] ;  /* 0x01000100ff0477ac */ /* 0x000e680008000a00 */
        /* <DEDUP_REMOVED lines=11> */
.L_x_48:
        /* <DEDUP_REMOVED lines=14> */
.L_x_49:
        /* <DEDUP_REMOVED lines=14> */
.L_x_50:
        /* <DEDUP_REMOVED lines=14> */
.L_x_51:
        /* <DEDUP_REMOVED lines=14> */
.L_x_52:
[----:B------:R-:W0:Y:S01]  /*0e90*/  LDC.64 R8, c[0x0][0x388] ;  /* 0x0000e200ff087b82 */ /* 0x000e220000000a00 */
[----:B------:R-:W1:Y:S01]  /*0ea0*/  LDCU.64 UR4, c[0x4][0x8] ;  /* 0x01000100ff0477ac */ /* 0x000e620008000a00 */
        /* <DEDUP_REMOVED lines=11> */
.L_x_53:
[----:B------:R-:W-:Y:S01]  /*0f60*/  ISETP.NE.AND P6, PT, R25, RZ, PT ;  /* 0x000000ff1900720c */ /* 0x000fe20003fc5270 */
[----:B------:R-:W-:-:S12]  /*0f70*/  VIADD R22, R22, 0x10 ;  /* 0x0000001016167836 */ /* 0x000fd80000000000 */
[----:B------:R-:W-:Y:S05]  /*0f80*/  @P6 BRA `(.L_x_54) ;  /* 0xfffffff000686947 */ /* 0x000fea000383ffff */
[----:B------:R-:W-:Y:S05]  /*0f90*/  BSYNC.RECONVERGENT B6 ;  /* 0x0000000000067941 */ /* 0x000fea0003800200 */
.L_x_37:
[----:B------:R-:W-:-:S13]  /*0fa0*/  ISETP.NE.AND P0, PT, R24, RZ, PT ;  /* 0x000000ff1800720c */ /* 0x000fda0003f05270 */
[----:B--2---:R-:W-:Y:S05]  /*0fb0*/  @!P0 EXIT ;  /* 0x000000000000894d */ /* 0x004fea0003800000 */
[----:B------:R-:W0:Y:S01]  /*0fc0*/  LDC R17, c[0x0][0x380] ;  /* 0x0000e000ff117b82 */ /* 0x000e220000000800 */
[----:B------:R-:W-:Y:S02]  /*0fd0*/  ISETP.GE.U32.AND P0, PT, R24, 0x8, PT ;  /* 0x000000081800780c */ /* 0x000fe40003f06070 */
[----:B0-----:R-:W-:-:S11]  /*0fe0*/  LOP3.LUT R22, R17, 0x7, RZ, 0xc0, !PT ;  /* 0x0000000711167812 */ /* 0x001fd600078ec0ff */
[----:B------:R-:W-:Y:S05]  /*0ff0*/  @!P0 BRA `(.L_x_55) ;  /* 0x0000000400c88947 */ /* 0x000fea0003800000 */
[----:B------:R-:W0:Y:S01]  /*1000*/  LDC.64 R8, c[0x0][0x388] ;  /* 0x0000e200ff087b82 */ /* 0x000e220000000a00 */
[----:B-1----:R-:W-:Y:S01]  /*1010*/  IMAD R17, R26, R17, R23 ;  /* 0x000000111a117224 */ /* 0x002fe200078e0217 */
[----:B------:R-:W-:Y:S01]  /*1020*/  MOV R16, 0x0 ;  /* 0x0000000000107802 */ /* 0x000fe20000000f00 */
[----:B------:R-:W1:Y:S02]  /*1030*/  LDCU.64 UR4, c[0x4][0x8] ;  /* 0x01000100ff0477ac */ /* 0x000e640008000a00 */
        /* <DEDUP_REMOVED lines=11> */
.L_x_56:
        /* <DEDUP_REMOVED lines=14> */
.L_x_57:
        /* <DEDUP_REMOVED lines=14> */
.L_x_58:
        /* <DEDUP_REMOVED lines=14> */
.L_x_59:
        /* <DEDUP_REMOVED lines=14> */
.L_x_60:
        /* <DEDUP_REMOVED lines=14> */
.L_x_61:
        /* <DEDUP_REMOVED lines=14> */
.L_x_62:
[----:B------:R-:W0:Y:S01]  /*1630*/  LDC.64 R2, c[0x0][0x388] ;  /* 0x0000e200ff027b82 */ /* 0x000e220000000a00 */
[----:B------:R-:W-:Y:S01]  /*1640*/  IADD3 R17, PT, PT, R17, 0x7, RZ ;  /* 0x0000000711117810 */ /* 0x000fe20007ffe0ff */
[----:B------:R-:W1:Y:S04]  /*1650*/  LDCU.64 UR4, c[0x4][0x8] ;  /* 0x01000100ff0477ac */ /* 0x000e680008000a00 */
[----:B0-----:R-:W-:-:S06]  /*1660*/  IMAD.WIDE.U32 R2, R17, 0x4, R2 ;  /* 0x0000000411027825 */ /* 0x001fcc00078e0002 */
[----:B------:R-:W2:Y:S01]  /*1670*/  LDG.E R2, desc[UR36][R2.64] ;  /* 0x0000002402027981 */ /* 0x000ea2000c1e1900 */
[----:B------:R-:W0:Y:S01]  /*1680*/  LDC.64 R16, c[0x4][R16] ;  /* 0x0100000010107b82 */ /* 0x000e220000000a00 */
[----:B-1----:R-:W-:Y:S01]  /*1690*/  IMAD.U32 R4, RZ, RZ, UR4 ;  /* 0x00000004ff047e24 */ /* 0x002fe2000f8e00ff */
[----:B------:R-:W-:Y:S01]  /*16a0*/  MOV R5, UR5 ;  /* 0x0000000500057c02 */ /* 0x000fe20008000f00 */
[----:B------:R-:W-:Y:S01]  /*16b0*/  IMAD.MOV.U32 R6, RZ, RZ, R19 ;  /* 0x000000ffff067224 */ /* 0x000fe200078e0013 */
[----:B------:R-:W-:Y:S01]  /*16c0*/  MOV R7, R18 ;  /* 0x0000001200077202 */ /* 0x000fe20000000f00 */
[----:B--2---:R-:W1:Y:S02]  /*16d0*/  F2F.F64.F32 R8, R2 ;  /* 0x0000000200087310 */ /* 0x004e640000201800 */
[----:B01----:R1:W-:Y:S04]  /*16e0*/  STL.64 [R1], R8 ;  /* 0x0000000801007387 */ /* 0x0033e80000100a00 */
[----:B------:R-:W-:-:S07]  /*16f0*/  LEPC R20, `(.L_x_63) ;  /* 0x000000001014794e */ /* 0x000fce0000000000 */
[----:B-1----:R-:W-:Y:S05]  /*1700*/  CALL.ABS.NOINC R16 ;  /* 0x0000000010007343 */ /* 0x002fea0003c00000 */
.L_x_63:
[----:B------:R-:W-:-:S07]  /*1710*/  VIADD R23, R23, 0x8 ;  /* 0x0000000817177836 */ /* 0x000fce0000000000 */
.L_x_55:
[----:B------:R-:W-:-:S13]  /*1720*/  ISETP.NE.AND P0, PT, R22, RZ, PT ;  /* 0x000000ff1600720c */ /* 0x000fda0003f05270 */
[----:B------:R-:W-:Y:S05]  /*1730*/  @!P0 EXIT ;  /* 0x000000000000894d */ /* 0x000fea0003800000 */
        /* <DEDUP_REMOVED lines=19> */
.L_x_65:
        /* <DEDUP_REMOVED lines=14> */
.L_x_66:
        /* <DEDUP_REMOVED lines=14> */
.L_x_67:
        /* <DEDUP_REMOVED lines=14> */
.L_x_68:
[----:B------:R-:W-:-:S07]  /*1b10*/  VIADD R23, R23, 0x4 ;  /* 0x0000000417177836 */ /* 0x000fce0000000000 */
.L_x_64:
[----:B------:R-:W-:-:S13]  /*1b20*/  ISETP.NE.AND P0, PT, R22, RZ, PT ;  /* 0x000000ff1600720c */ /* 0x000fda0003f05270 */
[----:B------:R-:W-:Y:S05]  /*1b30*/  @!P0 EXIT ;  /* 0x000000000000894d */ /* 0x000fea0003800000 */
[----:B------:R-:W1:Y:S01]  /*1b40*/  LDCU UR4, c[0x0][0x380] ;  /* 0x00007000ff0477ac */ /* 0x000e620008000800 */
[----:B------:R-:W-:Y:S01]  /*1b50*/  IADD3 R22, PT, PT, -R22, RZ, RZ ;  /* 0x000000ff16167210 */ /* 0x000fe20007ffe1ff */
[----:B-1----:R-:W-:-:S07]  /*1b60*/  IMAD R23, R26, UR4, R23 ;  /* 0x000000041a177c24 */ /* 0x002fce000f8e0217 */
.L_x_70:
[----:B------:R-:W0:Y:S01]  /*1b70*/  LDC.64 R2, c[0x0][0x388] ;  /* 0x0000e200ff027b82 */ /* 0x000e220000000a00 */
[----:B------:R-:W-:Y:S01]  /*1b80*/  MOV R0, 0x0 ;  /* 0x0000000000007802 */ /* 0x000fe20000000f00 */
[----:B------:R-:W1:Y:S01]  /*1b90*/  LDCU.64 UR4, c[0x4][0x8] ;  /* 0x01000100ff0477ac */ /* 0x000e620008000a00 */
[----:B0-----:R-:W-:-:S06]  /*1ba0*/  IMAD.WIDE.U32 R2, R23, 0x4, R2 ;  /* 0x0000000417027825 */ /* 0x001fcc00078e0002 */
[----:B------:R-:W2:Y:S01]  /*1bb0*/  LDG.E R2, desc[UR36][R2.64] ;  /* 0x0000002402027981 */ /* 0x000ea2000c1e1900 */
[----:B------:R0:W3:Y:S01]  /*1bc0*/  LDC.64 R10, c[0x4][R0] ;  /* 0x01000000000a7b82 */ /* 0x0000e20000000a00 */
[----:B------:R-:W-:Y:S01]  /*1bd0*/  VIADD R22, R22, 0x1 ;  /* 0x0000000116167836 */ /* 0x000fe20000000000 */
[----:B-1----:R-:W-:Y:S01]  /*1be0*/  MOV R4, UR4 ;  /* 0x0000000400047c02 */ /* 0x002fe20008000f00 */
[----:B------:R-:W-:Y:S01]  /*1bf0*/  IMAD.U32 R5, RZ, RZ, UR5 ;  /* 0x00000005ff057e24 */ /* 0x000fe2000f8e00ff */
[----:B------:R-:W-:Y:S01]  /*1c00*/  MOV R6, R19 ;  /* 0x0000001300067202 */ /* 0x000fe20000000f00 */
[----:B------:R-:W-:Y:S01]  /*1c10*/  IMAD.MOV.U32 R7, RZ, RZ, R18 ;  /* 0x000000ffff077224 */ /* 0x000fe200078e0012 */
[----:B------:R-:W-:Y:S01]  /*1c20*/  ISETP.NE.AND P0, PT, R22, RZ, PT ;  /* 0x000000ff1600720c */ /* 0x000fe20003f05270 */
[----:B--2---:R1:W2:Y:S03]  /*1c30*/  F2F.F64.F32 R8, R2 ;  /* 0x0000000200087310 */ /* 0x0042a60000201800 */
[----:B-1----:R-:W-:Y:S01]  /*1c40*/  P2R R2, PR, RZ, 0x1 ;  /* 0x00000001ff027803 */ /* 0x002fe20000000000 */
[----:B--23--:R0:W-:Y:S08]  /*1c50*/  STL.64 [R1], R8 ;  /* 0x0000000801007387 */ /* 0x00c1f00000100a00 */
[----:B------:R-:W-:-:S07]  /*1c60*/  LEPC R20, `(.L_x_69) ;  /* 0x000000001014794e */ /* 0x000fce0000000000 */
[----:B0-----:R-:W-:Y:S05]  /*1c70*/  CALL.ABS.NOINC R10 ;  /* 0x000000000a007343 */ /* 0x001fea0003c00000 */
.L_x_69:
[----:B------:R-:W-:Y:S02]  /*1c80*/  ISETP.NE.AND P6, PT, R2, RZ, PT ;  /* 0x000000ff0200720c */ /* 0x000fe40003fc5270 */
[----:B------:R-:W-:-:S11]  /*1c90*/  IADD3 R23, PT, PT, R23, 0x1, RZ ;  /* 0x0000000117177810 */ /* 0x000fd60007ffe0ff */
[----:B------:R-:W-:Y:S05]  /*1ca0*/  @P6 BRA `(.L_x_70) ;  /* 0xfffffffc00b06947 */ /* 0x000fea000383ffff */
[----:B------:R-:W-:Y:S05]  /*1cb0*/  EXIT ;  /* 0x000000000000794d */ /* 0x000fea0003800000 */
.L_x_71:
        /* <DEDUP_REMOVED lines=12> */
.L_x_73:


//--------------------- .nv.global.init           --------------------------
	.section	.nv.global.init,"aw",@progbits
.nv.global.init:
	.type		$str,@object
	.size		$str,(.L_0 - $str)
$str:
        /*0000*/ 	.byte	0x25, 0x66, 0x20, 0x00
.L_0:


//--------------------- .nv.shared.reserved.0     --------------------------
	.section	.nv.shared.reserved.0,"aw",@nobits
	.weak		__nv_reservedSMEM_offset_0_alias
	.size		__nv_reservedSMEM_offset_0_alias, 0, 64
	.other		__nv_reservedSMEM_offset_0_alias,@"STO_CUDA_RESERVED_SHARED STV_DEFAULT"
__nv_reservedSMEM_offset_0_alias:
	.zero		0
	.zero		64


//--------------------- .nv.constant0._Z16MemoryCoalescingiPf --------------------------
	.section	.nv.constant0._Z16MemoryCoalescingiPf,"a",@progbits
	.sectionflags	@""
	.align	4
.nv.constant0._Z16MemoryCoalescingiPf:
	.zero		912


//--------------------- .nv.constant0._Z18MemoryUncoalescingiPf --------------------------
	.section	.nv.constant0._Z18MemoryUncoalescingiPf,"a",@progbits
	.sectionflags	@""
	.align	4
.nv.constant0._Z18MemoryUncoalescingiPf:
	.zero		912


//--------------------- SYMBOLS --------------------------

	.type		.nv.reservedSmem.offset0,@object
	.size		.nv.reservedSmem.offset0,0x4
	.type		vprintf,@function
